//
// Generated by NVIDIA NVVM Compiler
//
// Compiler Build ID: CL-36424714
// Cuda compilation tools, release 13.0, V13.0.88
// Based on NVVM 20.0.0
//

.version 9.0
.target sm_100
.address_size 64

	// .globl	_Z12sumReductionPiS_i
.extern .shared .align 16 .b8 sdata[];

.visible .entry _Z12sumReductionPiS_i(
	.param .u64 .ptr .align 1 _Z12sumReductionPiS_i_param_0,
	.param .u64 .ptr .align 1 _Z12sumReductionPiS_i_param_1,
	.param .u32 _Z12sumReductionPiS_i_param_2
)
{
	.reg .pred 	%p<94>;
	.reg .b32 	%r<216>;
	.reg .b64 	%rd<583>;

	ld.param.u64 	%rd139, [_Z12sumReductionPiS_i_param_0];
	ld.param.u64 	%rd137, [_Z12sumReductionPiS_i_param_1];
	ld.param.u32 	%r78, [_Z12sumReductionPiS_i_param_2];
	cvta.to.global.u64 	%rd1, %rd139;
	mov.u32 	%r1, %tid.x;
	and.b32  	%r2, %r1, 31;
	mov.u32 	%r3, %ntid.x;
	mov.u32 	%r4, %ctaid.x;
	mul.lo.s32 	%r79, %r3, %r4;
	shl.b32 	%r80, %r79, 6;
	add.s32 	%r215, %r80, %r1;
	setp.ge.u32 	%p1, %r215, %r78;
	mov.b64 	%rd518, 0;
	@%p1 bra 	$L__BB0_133;
	mul.lo.s32 	%r81, %r3, 3;
	mul.lo.s32 	%r82, %r3, 6;
	mul.lo.s32 	%r83, %r3, 9;
	mul.lo.s32 	%r84, %r3, 13;
	mul.lo.s32 	%r85, %r3, 14;
	mul.lo.s32 	%r86, %r3, 15;
	shr.u32 	%r6, %r81, 2;
	shr.u32 	%r7, %r82, 2;
	shr.u32 	%r8, %r83, 2;
	shr.u32 	%r9, %r84, 2;
	shr.u32 	%r10, %r85, 2;
	shr.u32 	%r11, %r86, 2;
	mov.u32 	%r87, %nctaid.x;
	mul.lo.s32 	%r88, %r87, %r3;
	shl.b32 	%r12, %r88, 6;
	mov.b64 	%rd518, 0;
	mul.wide.u32 	%rd363, %r6, 16;
$L__BB0_2:
	and.b32  	%r89, %r1, 3;
	setp.ne.s32 	%p2, %r89, 0;
	mad.lo.s32 	%r14, %r3, 63, %r215;
	setp.ge.u32 	%p3, %r14, %r78;
	or.pred  	%p4, %p3, %p2;
	@%p4 bra 	$L__BB0_4;
	shr.u32 	%r90, %r215, 2;
	mul.wide.u32 	%rd333, %r90, 16;
	add.s64 	%rd334, %rd1, %rd333;
	ld.global.v4.u32 	{%r91, %r92, %r93, %r94}, [%rd334];
	cvt.s64.s32 	%rd335, %r91;
	cvt.s64.s32 	%rd336, %r92;
	cvt.s64.s32 	%rd337, %r93;
	cvt.s64.s32 	%rd338, %r94;
	add.s64 	%rd339, %rd518, %rd335;
	add.s64 	%rd340, %rd339, %rd336;
	add.s64 	%rd341, %rd340, %rd337;
	add.s64 	%rd342, %rd341, %rd338;
	shr.u32 	%r95, %r3, 2;
	mul.wide.u32 	%rd343, %r95, 16;
	add.s64 	%rd344, %rd334, %rd343;
	ld.global.v4.u32 	{%r96, %r97, %r98, %r99}, [%rd344];
	cvt.s64.s32 	%rd345, %r96;
	cvt.s64.s32 	%rd346, %r97;
	cvt.s64.s32 	%rd347, %r98;
	cvt.s64.s32 	%rd348, %r99;
	add.s64 	%rd349, %rd342, %rd345;
	add.s64 	%rd350, %rd349, %rd346;
	add.s64 	%rd351, %rd350, %rd347;
	add.s64 	%rd352, %rd351, %rd348;
	shr.u32 	%r100, %r3, 1;
	mul.wide.u32 	%rd353, %r100, 16;
	add.s64 	%rd354, %rd334, %rd353;
	ld.global.v4.u32 	{%r101, %r102, %r103, %r104}, [%rd354];
	cvt.s64.s32 	%rd355, %r101;
	cvt.s64.s32 	%rd356, %r102;
	cvt.s64.s32 	%rd357, %r103;
	cvt.s64.s32 	%rd358, %r104;
	add.s64 	%rd359, %rd352, %rd355;
	add.s64 	%rd360, %rd359, %rd356;
	add.s64 	%rd361, %rd360, %rd357;
	add.s64 	%rd362, %rd361, %rd358;
	add.s64 	%rd364, %rd334, %rd363;
	ld.global.v4.u32 	{%r105, %r106, %r107, %r108}, [%rd364];
	cvt.s64.s32 	%rd365, %r105;
	cvt.s64.s32 	%rd366, %r106;
	cvt.s64.s32 	%rd367, %r107;
	cvt.s64.s32 	%rd368, %r108;
	add.s64 	%rd369, %rd362, %rd365;
	add.s64 	%rd370, %rd369, %rd366;
	add.s64 	%rd371, %rd370, %rd367;
	add.s64 	%rd372, %rd371, %rd368;
	add.s32 	%r109, %r3, %r90;
	mul.wide.s32 	%rd373, %r3, 16;
	add.s64 	%rd374, %rd334, %rd373;
	ld.global.v4.u32 	{%r110, %r111, %r112, %r113}, [%rd374];
	cvt.s64.s32 	%rd375, %r110;
	cvt.s64.s32 	%rd376, %r111;
	cvt.s64.s32 	%rd377, %r112;
	cvt.s64.s32 	%rd378, %r113;
	add.s64 	%rd379, %rd372, %rd375;
	add.s64 	%rd380, %rd379, %rd376;
	add.s64 	%rd381, %rd380, %rd377;
	add.s64 	%rd382, %rd381, %rd378;
	add.s32 	%r114, %r109, %r95;
	mul.wide.u32 	%rd383, %r114, 16;
	add.s64 	%rd384, %rd1, %rd383;
	ld.global.v4.u32 	{%r115, %r116, %r117, %r118}, [%rd384];
	cvt.s64.s32 	%rd385, %r115;
	cvt.s64.s32 	%rd386, %r116;
	cvt.s64.s32 	%rd387, %r117;
	cvt.s64.s32 	%rd388, %r118;
	add.s64 	%rd389, %rd382, %rd385;
	add.s64 	%rd390, %rd389, %rd386;
	add.s64 	%rd391, %rd390, %rd387;
	add.s64 	%rd392, %rd391, %rd388;
	mul.wide.u32 	%rd393, %r7, 16;
	add.s64 	%rd394, %rd334, %rd393;
	ld.global.v4.u32 	{%r119, %r120, %r121, %r122}, [%rd394];
	cvt.s64.s32 	%rd395, %r119;
	cvt.s64.s32 	%rd396, %r120;
	cvt.s64.s32 	%rd397, %r121;
	cvt.s64.s32 	%rd398, %r122;
	add.s64 	%rd399, %rd392, %rd395;
	add.s64 	%rd400, %rd399, %rd396;
	add.s64 	%rd401, %rd400, %rd397;
	add.s64 	%rd402, %rd401, %rd398;
	mul.lo.s32 	%r123, %r3, 7;
	shr.u32 	%r124, %r123, 2;
	mul.wide.u32 	%rd403, %r124, 16;
	add.s64 	%rd404, %rd334, %rd403;
	ld.global.v4.u32 	{%r125, %r126, %r127, %r128}, [%rd404];
	cvt.s64.s32 	%rd405, %r125;
	cvt.s64.s32 	%rd406, %r126;
	cvt.s64.s32 	%rd407, %r127;
	cvt.s64.s32 	%rd408, %r128;
	add.s64 	%rd409, %rd402, %rd405;
	add.s64 	%rd410, %rd409, %rd406;
	add.s64 	%rd411, %rd410, %rd407;
	add.s64 	%rd412, %rd411, %rd408;
	add.s32 	%r129, %r109, %r3;
	mul.wide.u32 	%rd413, %r129, 16;
	add.s64 	%rd414, %rd1, %rd413;
	ld.global.v4.u32 	{%r130, %r131, %r132, %r133}, [%rd414];
	cvt.s64.s32 	%rd415, %r130;
	cvt.s64.s32 	%rd416, %r131;
	cvt.s64.s32 	%rd417, %r132;
	cvt.s64.s32 	%rd418, %r133;
	add.s64 	%rd419, %rd412, %rd415;
	add.s64 	%rd420, %rd419, %rd416;
	add.s64 	%rd421, %rd420, %rd417;
	add.s64 	%rd422, %rd421, %rd418;
	mul.wide.u32 	%rd423, %r8, 16;
	add.s64 	%rd424, %rd334, %rd423;
	ld.global.v4.u32 	{%r134, %r135, %r136, %r137}, [%rd424];
	cvt.s64.s32 	%rd425, %r134;
	cvt.s64.s32 	%rd426, %r135;
	cvt.s64.s32 	%rd427, %r136;
	cvt.s64.s32 	%rd428, %r137;
	add.s64 	%rd429, %rd422, %rd425;
	add.s64 	%rd430, %rd429, %rd426;
	add.s64 	%rd431, %rd430, %rd427;
	add.s64 	%rd432, %rd431, %rd428;
	mul.lo.s32 	%r138, %r3, 10;
	shr.u32 	%r139, %r138, 2;
	mul.wide.u32 	%rd433, %r139, 16;
	add.s64 	%rd434, %rd334, %rd433;
	ld.global.v4.u32 	{%r140, %r141, %r142, %r143}, [%rd434];
	cvt.s64.s32 	%rd435, %r140;
	cvt.s64.s32 	%rd436, %r141;
	cvt.s64.s32 	%rd437, %r142;
	cvt.s64.s32 	%rd438, %r143;
	add.s64 	%rd439, %rd432, %rd435;
	add.s64 	%rd440, %rd439, %rd436;
	add.s64 	%rd441, %rd440, %rd437;
	add.s64 	%rd442, %rd441, %rd438;
	mul.lo.s32 	%r144, %r3, 11;
	shr.u32 	%r145, %r144, 2;
	mul.wide.u32 	%rd443, %r145, 16;
	add.s64 	%rd444, %rd334, %rd443;
	ld.global.v4.u32 	{%r146, %r147, %r148, %r149}, [%rd444];
	cvt.s64.s32 	%rd445, %r146;
	cvt.s64.s32 	%rd446, %r147;
	cvt.s64.s32 	%rd447, %r148;
	cvt.s64.s32 	%rd448, %r149;
	add.s64 	%rd449, %rd442, %rd445;
	add.s64 	%rd450, %rd449, %rd446;
	add.s64 	%rd451, %rd450, %rd447;
	add.s64 	%rd452, %rd451, %rd448;
	add.s32 	%r150, %r129, %r3;
	mul.wide.u32 	%rd453, %r150, 16;
	add.s64 	%rd454, %rd1, %rd453;
	ld.global.v4.u32 	{%r151, %r152, %r153, %r154}, [%rd454];
	cvt.s64.s32 	%rd455, %r151;
	cvt.s64.s32 	%rd456, %r152;
	cvt.s64.s32 	%rd457, %r153;
	cvt.s64.s32 	%rd458, %r154;
	add.s64 	%rd459, %rd452, %rd455;
	add.s64 	%rd460, %rd459, %rd456;
	add.s64 	%rd461, %rd460, %rd457;
	add.s64 	%rd462, %rd461, %rd458;
	mul.wide.u32 	%rd463, %r9, 16;
	add.s64 	%rd464, %rd334, %rd463;
	ld.global.v4.u32 	{%r155, %r156, %r157, %r158}, [%rd464];
	cvt.s64.s32 	%rd465, %r155;
	cvt.s64.s32 	%rd466, %r156;
	cvt.s64.s32 	%rd467, %r157;
	cvt.s64.s32 	%rd468, %r158;
	add.s64 	%rd469, %rd462, %rd465;
	add.s64 	%rd470, %rd469, %rd466;
	add.s64 	%rd471, %rd470, %rd467;
	add.s64 	%rd472, %rd471, %rd468;
	mul.wide.u32 	%rd473, %r10, 16;
	add.s64 	%rd474, %rd334, %rd473;
	ld.global.v4.u32 	{%r159, %r160, %r161, %r162}, [%rd474];
	cvt.s64.s32 	%rd475, %r159;
	cvt.s64.s32 	%rd476, %r160;
	cvt.s64.s32 	%rd477, %r161;
	cvt.s64.s32 	%rd478, %r162;
	add.s64 	%rd479, %rd472, %rd475;
	add.s64 	%rd480, %rd479, %rd476;
	add.s64 	%rd481, %rd480, %rd477;
	add.s64 	%rd482, %rd481, %rd478;
	mul.wide.u32 	%rd483, %r11, 16;
	add.s64 	%rd484, %rd334, %rd483;
	ld.global.v4.u32 	{%r163, %r164, %r165, %r166}, [%rd484];
	cvt.s64.s32 	%rd485, %r163;
	cvt.s64.s32 	%rd486, %r164;
	cvt.s64.s32 	%rd487, %r165;
	cvt.s64.s32 	%rd488, %r166;
	add.s64 	%rd489, %rd482, %rd485;
	add.s64 	%rd490, %rd489, %rd486;
	add.s64 	%rd491, %rd490, %rd487;
	add.s64 	%rd518, %rd491, %rd488;
	bra.uni 	$L__BB0_132;
$L__BB0_4:
	setp.ge.u32 	%p5, %r215, %r78;
	@%p5 bra 	$L__BB0_6;
	mul.wide.u32 	%rd141, %r215, 4;
	add.s64 	%rd142, %rd1, %rd141;
	ld.global.s32 	%rd143, [%rd142];
	add.s64 	%rd518, %rd518, %rd143;
$L__BB0_6:
	mad.lo.s32 	%r15, %r3, -62, %r14;
	setp.ge.u32 	%p6, %r15, %r78;
	@%p6 bra 	$L__BB0_8;
	mul.wide.u32 	%rd144, %r15, 4;
	add.s64 	%rd145, %rd1, %rd144;
	ld.global.s32 	%rd146, [%rd145];
	add.s64 	%rd518, %rd518, %rd146;
$L__BB0_8:
	add.s32 	%r16, %r15, %r3;
	setp.ge.u32 	%p7, %r16, %r78;
	@%p7 bra 	$L__BB0_10;
	mul.wide.u32 	%rd147, %r16, 4;
	add.s64 	%rd148, %rd1, %rd147;
	ld.global.s32 	%rd149, [%rd148];
	add.s64 	%rd518, %rd518, %rd149;
$L__BB0_10:
	add.s32 	%r17, %r16, %r3;
	setp.ge.u32 	%p8, %r17, %r78;
	@%p8 bra 	$L__BB0_12;
	mul.wide.u32 	%rd150, %r17, 4;
	add.s64 	%rd151, %rd1, %rd150;
	ld.global.s32 	%rd152, [%rd151];
	add.s64 	%rd518, %rd518, %rd152;
$L__BB0_12:
	add.s32 	%r18, %r17, %r3;
	setp.ge.u32 	%p9, %r18, %r78;
	@%p9 bra 	$L__BB0_14;
	mul.wide.u32 	%rd153, %r18, 4;
	add.s64 	%rd154, %rd1, %rd153;
	ld.global.s32 	%rd155, [%rd154];
	add.s64 	%rd518, %rd518, %rd155;
$L__BB0_14:
	add.s32 	%r19, %r18, %r3;
	setp.ge.u32 	%p10, %r19, %r78;
	@%p10 bra 	$L__BB0_16;
	mul.wide.u32 	%rd156, %r19, 4;
	add.s64 	%rd157, %rd1, %rd156;
	ld.global.s32 	%rd158, [%rd157];
	add.s64 	%rd518, %rd518, %rd158;
$L__BB0_16:
	add.s32 	%r20, %r19, %r3;
	setp.ge.u32 	%p11, %r20, %r78;
	@%p11 bra 	$L__BB0_18;
	mul.wide.u32 	%rd159, %r20, 4;
	add.s64 	%rd160, %rd1, %rd159;
	ld.global.s32 	%rd161, [%rd160];
	add.s64 	%rd518, %rd518, %rd161;
$L__BB0_18:
	add.s32 	%r21, %r20, %r3;
	setp.ge.u32 	%p12, %r21, %r78;
	@%p12 bra 	$L__BB0_20;
	mul.wide.u32 	%rd162, %r21, 4;
	add.s64 	%rd163, %rd1, %rd162;
	ld.global.s32 	%rd164, [%rd163];
	add.s64 	%rd518, %rd518, %rd164;
$L__BB0_20:
	add.s32 	%r22, %r21, %r3;
	setp.ge.u32 	%p13, %r22, %r78;
	@%p13 bra 	$L__BB0_22;
	mul.wide.u32 	%rd165, %r22, 4;
	add.s64 	%rd166, %rd1, %rd165;
	ld.global.s32 	%rd167, [%rd166];
	add.s64 	%rd518, %rd518, %rd167;
$L__BB0_22:
	add.s32 	%r23, %r22, %r3;
	setp.ge.u32 	%p14, %r23, %r78;
	@%p14 bra 	$L__BB0_24;
	mul.wide.u32 	%rd168, %r23, 4;
	add.s64 	%rd169, %rd1, %rd168;
	ld.global.s32 	%rd170, [%rd169];
	add.s64 	%rd518, %rd518, %rd170;
$L__BB0_24:
	add.s32 	%r24, %r23, %r3;
	setp.ge.u32 	%p15, %r24, %r78;
	@%p15 bra 	$L__BB0_26;
	mul.wide.u32 	%rd171, %r24, 4;
	add.s64 	%rd172, %rd1, %rd171;
	ld.global.s32 	%rd173, [%rd172];
	add.s64 	%rd518, %rd518, %rd173;
$L__BB0_26:
	add.s32 	%r25, %r24, %r3;
	setp.ge.u32 	%p16, %r25, %r78;
	@%p16 bra 	$L__BB0_28;
	mul.wide.u32 	%rd174, %r25, 4;
	add.s64 	%rd175, %rd1, %rd174;
	ld.global.s32 	%rd176, [%rd175];
	add.s64 	%rd518, %rd518, %rd176;
$L__BB0_28:
	add.s32 	%r26, %r25, %r3;
	setp.ge.u32 	%p17, %r26, %r78;
	@%p17 bra 	$L__BB0_30;
	mul.wide.u32 	%rd177, %r26, 4;
	add.s64 	%rd178, %rd1, %rd177;
	ld.global.s32 	%rd179, [%rd178];
	add.s64 	%rd518, %rd518, %rd179;
$L__BB0_30:
	add.s32 	%r27, %r26, %r3;
	setp.ge.u32 	%p18, %r27, %r78;
	@%p18 bra 	$L__BB0_32;
	mul.wide.u32 	%rd180, %r27, 4;
	add.s64 	%rd181, %rd1, %rd180;
	ld.global.s32 	%rd182, [%rd181];
	add.s64 	%rd518, %rd518, %rd182;
$L__BB0_32:
	add.s32 	%r28, %r27, %r3;
	setp.ge.u32 	%p19, %r28, %r78;
	@%p19 bra 	$L__BB0_34;
	mul.wide.u32 	%rd183, %r28, 4;
	add.s64 	%rd184, %rd1, %rd183;
	ld.global.s32 	%rd185, [%rd184];
	add.s64 	%rd518, %rd518, %rd185;
$L__BB0_34:
	add.s32 	%r29, %r28, %r3;
	setp.ge.u32 	%p20, %r29, %r78;
	@%p20 bra 	$L__BB0_36;
	mul.wide.u32 	%rd186, %r29, 4;
	add.s64 	%rd187, %rd1, %rd186;
	ld.global.s32 	%rd188, [%rd187];
	add.s64 	%rd518, %rd518, %rd188;
$L__BB0_36:
	add.s32 	%r30, %r29, %r3;
	setp.ge.u32 	%p21, %r30, %r78;
	@%p21 bra 	$L__BB0_38;
	mul.wide.u32 	%rd189, %r30, 4;
	add.s64 	%rd190, %rd1, %rd189;
	ld.global.s32 	%rd191, [%rd190];
	add.s64 	%rd518, %rd518, %rd191;
$L__BB0_38:
	add.s32 	%r31, %r30, %r3;
	setp.ge.u32 	%p22, %r31, %r78;
	@%p22 bra 	$L__BB0_40;
	mul.wide.u32 	%rd192, %r31, 4;
	add.s64 	%rd193, %rd1, %rd192;
	ld.global.s32 	%rd194, [%rd193];
	add.s64 	%rd518, %rd518, %rd194;
$L__BB0_40:
	add.s32 	%r32, %r31, %r3;
	setp.ge.u32 	%p23, %r32, %r78;
	@%p23 bra 	$L__BB0_42;
	mul.wide.u32 	%rd195, %r32, 4;
	add.s64 	%rd196, %rd1, %rd195;
	ld.global.s32 	%rd197, [%rd196];
	add.s64 	%rd518, %rd518, %rd197;
$L__BB0_42:
	add.s32 	%r33, %r32, %r3;
	setp.ge.u32 	%p24, %r33, %r78;
	@%p24 bra 	$L__BB0_44;
	mul.wide.u32 	%rd198, %r33, 4;
	add.s64 	%rd199, %rd1, %rd198;
	ld.global.s32 	%rd200, [%rd199];
	add.s64 	%rd518, %rd518, %rd200;
$L__BB0_44:
	add.s32 	%r34, %r33, %r3;
	setp.ge.u32 	%p25, %r34, %r78;
	@%p25 bra 	$L__BB0_46;
	mul.wide.u32 	%rd201, %r34, 4;
	add.s64 	%rd202, %rd1, %rd201;
	ld.global.s32 	%rd203, [%rd202];
	add.s64 	%rd518, %rd518, %rd203;
$L__BB0_46:
	add.s32 	%r35, %r34, %r3;
	setp.ge.u32 	%p26, %r35, %r78;
	@%p26 bra 	$L__BB0_48;
	mul.wide.u32 	%rd204, %r35, 4;
	add.s64 	%rd205, %rd1, %rd204;
	ld.global.s32 	%rd206, [%rd205];
	add.s64 	%rd518, %rd518, %rd206;
$L__BB0_48:
	add.s32 	%r36, %r35, %r3;
	setp.ge.u32 	%p27, %r36, %r78;
	@%p27 bra 	$L__BB0_50;
	mul.wide.u32 	%rd207, %r36, 4;
	add.s64 	%rd208, %rd1, %rd207;
	ld.global.s32 	%rd209, [%rd208];
	add.s64 	%rd518, %rd518, %rd209;
$L__BB0_50:
	add.s32 	%r37, %r36, %r3;
	setp.ge.u32 	%p28, %r37, %r78;
	@%p28 bra 	$L__BB0_52;
	mul.wide.u32 	%rd210, %r37, 4;
	add.s64 	%rd211, %rd1, %rd210;
	ld.global.s32 	%rd212, [%rd211];
	add.s64 	%rd518, %rd518, %rd212;
$L__BB0_52:
	add.s32 	%r38, %r37, %r3;
	setp.ge.u32 	%p29, %r38, %r78;
	@%p29 bra 	$L__BB0_54;
	mul.wide.u32 	%rd213, %r38, 4;
	add.s64 	%rd214, %rd1, %rd213;
	ld.global.s32 	%rd215, [%rd214];
	add.s64 	%rd518, %rd518, %rd215;
$L__BB0_54:
	add.s32 	%r39, %r38, %r3;
	setp.ge.u32 	%p30, %r39, %r78;
	@%p30 bra 	$L__BB0_56;
	mul.wide.u32 	%rd216, %r39, 4;
	add.s64 	%rd217, %rd1, %rd216;
	ld.global.s32 	%rd218, [%rd217];
	add.s64 	%rd518, %rd518, %rd218;
$L__BB0_56:
	add.s32 	%r40, %r39, %r3;
	setp.ge.u32 	%p31, %r40, %r78;
	@%p31 bra 	$L__BB0_58;
	mul.wide.u32 	%rd219, %r40, 4;
	add.s64 	%rd220, %rd1, %rd219;
	ld.global.s32 	%rd221, [%rd220];
	add.s64 	%rd518, %rd518, %rd221;
$L__BB0_58:
	add.s32 	%r41, %r40, %r3;
	setp.ge.u32 	%p32, %r41, %r78;
	@%p32 bra 	$L__BB0_60;
	mul.wide.u32 	%rd222, %r41, 4;
	add.s64 	%rd223, %rd1, %rd222;
	ld.global.s32 	%rd224, [%rd223];
	add.s64 	%rd518, %rd518, %rd224;
$L__BB0_60:
	add.s32 	%r42, %r41, %r3;
	setp.ge.u32 	%p33, %r42, %r78;
	@%p33 bra 	$L__BB0_62;
	mul.wide.u32 	%rd225, %r42, 4;
	add.s64 	%rd226, %rd1, %rd225;
	ld.global.s32 	%rd227, [%rd226];
	add.s64 	%rd518, %rd518, %rd227;
$L__BB0_62:
	add.s32 	%r43, %r42, %r3;
	setp.ge.u32 	%p34, %r43, %r78;
	@%p34 bra 	$L__BB0_64;
	mul.wide.u32 	%rd228, %r43, 4;
	add.s64 	%rd229, %rd1, %rd228;
	ld.global.s32 	%rd230, [%rd229];
	add.s64 	%rd518, %rd518, %rd230;
$L__BB0_64:
	add.s32 	%r44, %r43, %r3;
	setp.ge.u32 	%p35, %r44, %r78;
	@%p35 bra 	$L__BB0_66;
	mul.wide.u32 	%rd231, %r44, 4;
	add.s64 	%rd232, %rd1, %rd231;
	ld.global.s32 	%rd233, [%rd232];
	add.s64 	%rd518, %rd518, %rd233;
$L__BB0_66:
	add.s32 	%r45, %r44, %r3;
	setp.ge.u32 	%p36, %r45, %r78;
	@%p36 bra 	$L__BB0_68;
	mul.wide.u32 	%rd234, %r45, 4;
	add.s64 	%rd235, %rd1, %rd234;
	ld.global.s32 	%rd236, [%rd235];
	add.s64 	%rd518, %rd518, %rd236;
$L__BB0_68:
	add.s32 	%r46, %r45, %r3;
	setp.ge.u32 	%p37, %r46, %r78;
	@%p37 bra 	$L__BB0_70;
	mul.wide.u32 	%rd237, %r46, 4;
	add.s64 	%rd238, %rd1, %rd237;
	ld.global.s32 	%rd239, [%rd238];
	add.s64 	%rd518, %rd518, %rd239;
$L__BB0_70:
	add.s32 	%r47, %r46, %r3;
	setp.ge.u32 	%p38, %r47, %r78;
	@%p38 bra 	$L__BB0_72;
	mul.wide.u32 	%rd240, %r47, 4;
	add.s64 	%rd241, %rd1, %rd240;
	ld.global.s32 	%rd242, [%rd241];
	add.s64 	%rd518, %rd518, %rd242;
$L__BB0_72:
	add.s32 	%r48, %r47, %r3;
	setp.ge.u32 	%p39, %r48, %r78;
	@%p39 bra 	$L__BB0_74;
	mul.wide.u32 	%rd243, %r48, 4;
	add.s64 	%rd244, %rd1, %rd243;
	ld.global.s32 	%rd245, [%rd244];
	add.s64 	%rd518, %rd518, %rd245;
$L__BB0_74:
	add.s32 	%r49, %r48, %r3;
	setp.ge.u32 	%p40, %r49, %r78;
	@%p40 bra 	$L__BB0_76;
	mul.wide.u32 	%rd246, %r49, 4;
	add.s64 	%rd247, %rd1, %rd246;
	ld.global.s32 	%rd248, [%rd247];
	add.s64 	%rd518, %rd518, %rd248;
$L__BB0_76:
	add.s32 	%r50, %r49, %r3;
	setp.ge.u32 	%p41, %r50, %r78;
	@%p41 bra 	$L__BB0_78;
	mul.wide.u32 	%rd249, %r50, 4;
	add.s64 	%rd250, %rd1, %rd249;
	ld.global.s32 	%rd251, [%rd250];
	add.s64 	%rd518, %rd518, %rd251;
$L__BB0_78:
	add.s32 	%r51, %r50, %r3;
	setp.ge.u32 	%p42, %r51, %r78;
	@%p42 bra 	$L__BB0_80;
	mul.wide.u32 	%rd252, %r51, 4;
	add.s64 	%rd253, %rd1, %rd252;
	ld.global.s32 	%rd254, [%rd253];
	add.s64 	%rd518, %rd518, %rd254;
$L__BB0_80:
	add.s32 	%r52, %r51, %r3;
	setp.ge.u32 	%p43, %r52, %r78;
	@%p43 bra 	$L__BB0_82;
	mul.wide.u32 	%rd255, %r52, 4;
	add.s64 	%rd256, %rd1, %rd255;
	ld.global.s32 	%rd257, [%rd256];
	add.s64 	%rd518, %rd518, %rd257;
$L__BB0_82:
	add.s32 	%r53, %r52, %r3;
	setp.ge.u32 	%p44, %r53, %r78;
	@%p44 bra 	$L__BB0_84;
	mul.wide.u32 	%rd258, %r53, 4;
	add.s64 	%rd259, %rd1, %rd258;
	ld.global.s32 	%rd260, [%rd259];
	add.s64 	%rd518, %rd518, %rd260;
$L__BB0_84:
	add.s32 	%r54, %r53, %r3;
	setp.ge.u32 	%p45, %r54, %r78;
	@%p45 bra 	$L__BB0_86;
	mul.wide.u32 	%rd261, %r54, 4;
	add.s64 	%rd262, %rd1, %rd261;
	ld.global.s32 	%rd263, [%rd262];
	add.s64 	%rd518, %rd518, %rd263;
$L__BB0_86:
	add.s32 	%r55, %r54, %r3;
	setp.ge.u32 	%p46, %r55, %r78;
	@%p46 bra 	$L__BB0_88;
	mul.wide.u32 	%rd264, %r55, 4;
	add.s64 	%rd265, %rd1, %rd264;
	ld.global.s32 	%rd266, [%rd265];
	add.s64 	%rd518, %rd518, %rd266;
$L__BB0_88:
	add.s32 	%r56, %r55, %r3;
	setp.ge.u32 	%p47, %r56, %r78;
	@%p47 bra 	$L__BB0_90;
	mul.wide.u32 	%rd267, %r56, 4;
	add.s64 	%rd268, %rd1, %rd267;
	ld.global.s32 	%rd269, [%rd268];
	add.s64 	%rd518, %rd518, %rd269;
$L__BB0_90:
	add.s32 	%r57, %r56, %r3;
	setp.ge.u32 	%p48, %r57, %r78;
	@%p48 bra 	$L__BB0_92;
	mul.wide.u32 	%rd270, %r57, 4;
	add.s64 	%rd271, %rd1, %rd270;
	ld.global.s32 	%rd272, [%rd271];
	add.s64 	%rd518, %rd518, %rd272;
$L__BB0_92:
	add.s32 	%r58, %r57, %r3;
	setp.ge.u32 	%p49, %r58, %r78;
	@%p49 bra 	$L__BB0_94;
	mul.wide.u32 	%rd273, %r58, 4;
	add.s64 	%rd274, %rd1, %rd273;
	ld.global.s32 	%rd275, [%rd274];
	add.s64 	%rd518, %rd518, %rd275;
$L__BB0_94:
	add.s32 	%r59, %r58, %r3;
	setp.ge.u32 	%p50, %r59, %r78;
	@%p50 bra 	$L__BB0_96;
	mul.wide.u32 	%rd276, %r59, 4;
	add.s64 	%rd277, %rd1, %rd276;
	ld.global.s32 	%rd278, [%rd277];
	add.s64 	%rd518, %rd518, %rd278;
$L__BB0_96:
	add.s32 	%r60, %r59, %r3;
	setp.ge.u32 	%p51, %r60, %r78;
	@%p51 bra 	$L__BB0_98;
	mul.wide.u32 	%rd279, %r60, 4;
	add.s64 	%rd280, %rd1, %rd279;
	ld.global.s32 	%rd281, [%rd280];
	add.s64 	%rd518, %rd518, %rd281;
$L__BB0_98:
	add.s32 	%r61, %r60, %r3;
	setp.ge.u32 	%p52, %r61, %r78;
	@%p52 bra 	$L__BB0_100;
	mul.wide.u32 	%rd282, %r61, 4;
	add.s64 	%rd283, %rd1, %rd282;
	ld.global.s32 	%rd284, [%rd283];
	add.s64 	%rd518, %rd518, %rd284;
$L__BB0_100:
	add.s32 	%r62, %r61, %r3;
	setp.ge.u32 	%p53, %r62, %r78;
	@%p53 bra 	$L__BB0_102;
	mul.wide.u32 	%rd285, %r62, 4;
	add.s64 	%rd286, %rd1, %rd285;
	ld.global.s32 	%rd287, [%rd286];
	add.s64 	%rd518, %rd518, %rd287;
$L__BB0_102:
	add.s32 	%r63, %r62, %r3;
	setp.ge.u32 	%p54, %r63, %r78;
	@%p54 bra 	$L__BB0_104;
	mul.wide.u32 	%rd288, %r63, 4;
	add.s64 	%rd289, %rd1, %rd288;
	ld.global.s32 	%rd290, [%rd289];
	add.s64 	%rd518, %rd518, %rd290;
$L__BB0_104:
	add.s32 	%r64, %r63, %r3;
	setp.ge.u32 	%p55, %r64, %r78;
	@%p55 bra 	$L__BB0_106;
	mul.wide.u32 	%rd291, %r64, 4;
	add.s64 	%rd292, %rd1, %rd291;
	ld.global.s32 	%rd293, [%rd292];
	add.s64 	%rd518, %rd518, %rd293;
$L__BB0_106:
	add.s32 	%r65, %r64, %r3;
	setp.ge.u32 	%p56, %r65, %r78;
	@%p56 bra 	$L__BB0_108;
	mul.wide.u32 	%rd294, %r65, 4;
	add.s64 	%rd295, %rd1, %rd294;
	ld.global.s32 	%rd296, [%rd295];
	add.s64 	%rd518, %rd518, %rd296;
$L__BB0_108:
	add.s32 	%r66, %r65, %r3;
	setp.ge.u32 	%p57, %r66, %r78;
	@%p57 bra 	$L__BB0_110;
	mul.wide.u32 	%rd297, %r66, 4;
	add.s64 	%rd298, %rd1, %rd297;
	ld.global.s32 	%rd299, [%rd298];
	add.s64 	%rd518, %rd518, %rd299;
$L__BB0_110:
	add.s32 	%r67, %r66, %r3;
	setp.ge.u32 	%p58, %r67, %r78;
	@%p58 bra 	$L__BB0_112;
	mul.wide.u32 	%rd300, %r67, 4;
	add.s64 	%rd301, %rd1, %rd300;
	ld.global.s32 	%rd302, [%rd301];
	add.s64 	%rd518, %rd518, %rd302;
$L__BB0_112:
	add.s32 	%r68, %r67, %r3;
	setp.ge.u32 	%p59, %r68, %r78;
	@%p59 bra 	$L__BB0_114;
	mul.wide.u32 	%rd303, %r68, 4;
	add.s64 	%rd304, %rd1, %rd303;
	ld.global.s32 	%rd305, [%rd304];
	add.s64 	%rd518, %rd518, %rd305;
$L__BB0_114:
	add.s32 	%r69, %r68, %r3;
	setp.ge.u32 	%p60, %r69, %r78;
	@%p60 bra 	$L__BB0_116;
	mul.wide.u32 	%rd306, %r69, 4;
	add.s64 	%rd307, %rd1, %rd306;
	ld.global.s32 	%rd308, [%rd307];
	add.s64 	%rd518, %rd518, %rd308;
$L__BB0_116:
	add.s32 	%r70, %r69, %r3;
	setp.ge.u32 	%p61, %r70, %r78;
	@%p61 bra 	$L__BB0_118;
	mul.wide.u32 	%rd309, %r70, 4;
	add.s64 	%rd310, %rd1, %rd309;
	ld.global.s32 	%rd311, [%rd310];
	add.s64 	%rd518, %rd518, %rd311;
$L__BB0_118:
	add.s32 	%r71, %r70, %r3;
	setp.ge.u32 	%p62, %r71, %r78;
	@%p62 bra 	$L__BB0_120;
	mul.wide.u32 	%rd312, %r71, 4;
	add.s64 	%rd313, %rd1, %rd312;
	ld.global.s32 	%rd314, [%rd313];
	add.s64 	%rd518, %rd518, %rd314;
$L__BB0_120:
	add.s32 	%r72, %r71, %r3;
	setp.ge.u32 	%p63, %r72, %r78;
	@%p63 bra 	$L__BB0_122;
	mul.wide.u32 	%rd315, %r72, 4;
	add.s64 	%rd316, %rd1, %rd315;
	ld.global.s32 	%rd317, [%rd316];
	add.s64 	%rd518, %rd518, %rd317;
$L__BB0_122:
	add.s32 	%r73, %r72, %r3;
	setp.ge.u32 	%p64, %r73, %r78;
	@%p64 bra 	$L__BB0_124;
	mul.wide.u32 	%rd318, %r73, 4;
	add.s64 	%rd319, %rd1, %rd318;
	ld.global.s32 	%rd320, [%rd319];
	add.s64 	%rd518, %rd518, %rd320;
$L__BB0_124:
	add.s32 	%r74, %r73, %r3;
	setp.ge.u32 	%p65, %r74, %r78;
	@%p65 bra 	$L__BB0_126;
	mul.wide.u32 	%rd321, %r74, 4;
	add.s64 	%rd322, %rd1, %rd321;
	ld.global.s32 	%rd323, [%rd322];
	add.s64 	%rd518, %rd518, %rd323;
$L__BB0_126:
	add.s32 	%r75, %r74, %r3;
	setp.ge.u32 	%p66, %r75, %r78;
	@%p66 bra 	$L__BB0_128;
	mul.wide.u32 	%rd324, %r75, 4;
	add.s64 	%rd325, %rd1, %rd324;
	ld.global.s32 	%rd326, [%rd325];
	add.s64 	%rd518, %rd518, %rd326;
$L__BB0_128:
	add.s32 	%r76, %r75, %r3;
	setp.ge.u32 	%p67, %r76, %r78;
	@%p67 bra 	$L__BB0_130;
	mul.wide.u32 	%rd327, %r76, 4;
	add.s64 	%rd328, %rd1, %rd327;
	ld.global.s32 	%rd329, [%rd328];
	add.s64 	%rd518, %rd518, %rd329;
$L__BB0_130:
	setp.ge.u32 	%p68, %r14, %r78;
	@%p68 bra 	$L__BB0_132;
	mul.wide.u32 	%rd330, %r14, 4;
	add.s64 	%rd331, %rd1, %rd330;
	ld.global.s32 	%rd332, [%rd331];
	add.s64 	%rd518, %rd518, %rd332;
$L__BB0_132:
	add.s32 	%r215, %r215, %r12;
	setp.lt.u32 	%p69, %r215, %r78;
	@%p69 bra 	$L__BB0_2;
$L__BB0_133:
	// begin inline asm
	mov.b64 {%r167,%r168}, %rd518;
	// end inline asm
	shfl.sync.down.b32	%r170|%p70, %r168, 16, 31, -1;
	shfl.sync.down.b32	%r169|%p71, %r167, 16, 31, -1;
	// begin inline asm
	mov.b64 %rd493, {%r169,%r170};
	// end inline asm
	add.s64 	%rd494, %rd493, %rd518;
	// begin inline asm
	mov.b64 {%r171,%r172}, %rd494;
	// end inline asm
	shfl.sync.down.b32	%r174|%p72, %r172, 8, 31, -1;
	shfl.sync.down.b32	%r173|%p73, %r171, 8, 31, -1;
	// begin inline asm
	mov.b64 %rd495, {%r173,%r174};
	// end inline asm
	add.s64 	%rd496, %rd495, %rd494;
	// begin inline asm
	mov.b64 {%r175,%r176}, %rd496;
	// end inline asm
	shfl.sync.down.b32	%r178|%p74, %r176, 4, 31, -1;
	shfl.sync.down.b32	%r177|%p75, %r175, 4, 31, -1;
	// begin inline asm
	mov.b64 %rd497, {%r177,%r178};
	// end inline asm
	add.s64 	%rd498, %rd497, %rd496;
	// begin inline asm
	mov.b64 {%r179,%r180}, %rd498;
	// end inline asm
	shfl.sync.down.b32	%r182|%p76, %r180, 2, 31, -1;
	shfl.sync.down.b32	%r181|%p77, %r179, 2, 31, -1;
	// begin inline asm
	mov.b64 %rd499, {%r181,%r182};
	// end inline asm
	add.s64 	%rd500, %rd499, %rd498;
	// begin inline asm
	mov.b64 {%r183,%r184}, %rd500;
	// end inline asm
	shfl.sync.down.b32	%r186|%p78, %r184, 1, 31, -1;
	shfl.sync.down.b32	%r185|%p79, %r183, 1, 31, -1;
	// begin inline asm
	mov.b64 %rd501, {%r185,%r186};
	// end inline asm
	add.s64 	%rd133, %rd501, %rd500;
	setp.ne.s32 	%p80, %r2, 0;
	@%p80 bra 	$L__BB0_135;
	shr.u32 	%r187, %r1, 3;
	and.b32  	%r188, %r187, 124;
	mov.u32 	%r189, sdata;
	add.s32 	%r190, %r189, %r188;
	st.shared.u32 	[%r190], %rd133;
$L__BB0_135:
	bar.sync 	0;
	setp.gt.u32 	%p81, %r1, 31;
	@%p81 bra 	$L__BB0_140;
	shr.u32 	%r191, %r3, 5;
	setp.ge.u32 	%p82, %r2, %r191;
	mov.b64 	%rd582, 0;
	@%p82 bra 	$L__BB0_138;
	shl.b32 	%r192, %r2, 2;
	mov.u32 	%r193, sdata;
	add.s32 	%r194, %r193, %r192;
	ld.shared.s32 	%rd582, [%r194];
$L__BB0_138:
	setp.ne.s32 	%p83, %r2, 0;
	// begin inline asm
	mov.b64 {%r195,%r196}, %rd582;
	// end inline asm
	shfl.sync.down.b32	%r198|%p84, %r196, 16, 31, -1;
	shfl.sync.down.b32	%r197|%p85, %r195, 16, 31, -1;
	// begin inline asm
	mov.b64 %rd504, {%r197,%r198};
	// end inline asm
	add.s64 	%rd505, %rd504, %rd582;
	// begin inline asm
	mov.b64 {%r199,%r200}, %rd505;
	// end inline asm
	shfl.sync.down.b32	%r202|%p86, %r200, 8, 31, -1;
	shfl.sync.down.b32	%r201|%p87, %r199, 8, 31, -1;
	// begin inline asm
	mov.b64 %rd506, {%r201,%r202};
	// end inline asm
	add.s64 	%rd507, %rd506, %rd505;
	// begin inline asm
	mov.b64 {%r203,%r204}, %rd507;
	// end inline asm
	shfl.sync.down.b32	%r206|%p88, %r204, 4, 31, -1;
	shfl.sync.down.b32	%r205|%p89, %r203, 4, 31, -1;
	// begin inline asm
	mov.b64 %rd508, {%r205,%r206};
	// end inline asm
	add.s64 	%rd509, %rd508, %rd507;
	// begin inline asm
	mov.b64 {%r207,%r208}, %rd509;
	// end inline asm
	shfl.sync.down.b32	%r210|%p90, %r208, 2, 31, -1;
	shfl.sync.down.b32	%r209|%p91, %r207, 2, 31, -1;
	// begin inline asm
	mov.b64 %rd510, {%r209,%r210};
	// end inline asm
	add.s64 	%rd511, %rd510, %rd509;
	// begin inline asm
	mov.b64 {%r211,%r212}, %rd511;
	// end inline asm
	shfl.sync.down.b32	%r214|%p92, %r212, 1, 31, -1;
	shfl.sync.down.b32	%r213|%p93, %r211, 1, 31, -1;
	// begin inline asm
	mov.b64 %rd512, {%r213,%r214};
	// end inline asm
	add.s64 	%rd136, %rd512, %rd511;
	@%p83 bra 	$L__BB0_140;
	cvta.to.global.u64 	%rd513, %rd137;
	mul.wide.u32 	%rd514, %r4, 4;
	add.s64 	%rd515, %rd513, %rd514;
	st.global.u32 	[%rd515], %rd136;
$L__BB0_140:
	ret;

}


// ===== COMPILED SASS (sm_100) =====

	.target	sm_100

	.elftype	@"ET_EXEC"


//--------------------- .note.nv.tkinfo           --------------------------
	.section	.note.nv.tkinfo,"",@"SHT_NOTE"
	.sectionflags	@"SHF_NOTE_NV_TKINFO"
	.tkinfo
        /*0018*/ 	.word	0x00000002
        /*0030*/ 	.string	""
        /*0030*/ 	.string	"ptxas"
        /*0030*/ 	.string	"Cuda compilation tools, release 13.0, V13.0.88"
        /*0030*/ 	.string	"Build cuda_13.0.r13.0/compiler.36424714_0"
        /*0030*/ 	.string	"-arch sm_100 -m 64 "



//--------------------- .note.nv.cuinfo           --------------------------
	.section	.note.nv.cuinfo,"",@"SHT_NOTE"
	.sectionflags	@"SHF_NOTE_NV_CUINFO"
        /*0018*/ 	.short	0x0002
        /*001a*/ 	.short	0x0064
        /*001c*/ 	.short	0x0082
	.zero		2


//--------------------- .nv.info                  --------------------------
	.section	.nv.info,"",@"SHT_CUDA_INFO"
	.align	4


	//----- nvinfo : EIATTR_REGCOUNT
	.align		4
        /*0000*/ 	.byte	0x04, 0x2f
        /*0002*/ 	.short	(.L_1 - .L_0)
	.align		4
.L_0:
        /*0004*/ 	.word	index@(_Z12sumReductionPiS_i)
        /*0008*/ 	.word	0x00000022


	//----- nvinfo : EIATTR_FRAME_SIZE
	.align		4
.L_1:
        /*000c*/ 	.byte	0x04, 0x11
        /*000e*/ 	.short	(.L_3 - .L_2)
	.align		4
.L_2:
        /*0010*/ 	.word	index@(_Z12sumReductionPiS_i)
        /*0014*/ 	.word	0x00000000


	//----- nvinfo : EIATTR_MIN_STACK_SIZE
	.align		4
.L_3:
        /*0018*/ 	.byte	0x04, 0x12
        /*001a*/ 	.short	(.L_5 - .L_4)
	.align		4
.L_4:
        /*001c*/ 	.word	index@(_Z12sumReductionPiS_i)
        /*0020*/ 	.word	0x00000000
.L_5:


//--------------------- .nv.compat                --------------------------
	.section	.nv.compat,"",@"SHT_CUDA_COMPAT_INFO"
	.align	4
        /*0000*/ 	.byte	0x02, 0x09, 0x00, 0x00, 0x02, 0x02, 0x01, 0x00, 0x02, 0x05, 0x05, 0x00, 0x03, 0x07, 0x01, 0x01
        /*0010*/ 	.byte	0x02, 0x03, 0x00, 0x00, 0x02, 0x06, 0x01, 0x00, 0x04, 0x0b, 0x08, 0x00, 0x09, 0x00, 0x00, 0x00
        /*0020*/ 	.byte	0x00, 0x00, 0x00, 0x00


//--------------------- .nv.info._Z12sumReductionPiS_i --------------------------
	.section	.nv.info._Z12sumReductionPiS_i,"",@"SHT_CUDA_INFO"
	.sectionflags	@""
	.align	4


	//----- nvinfo : EIATTR_CUDA_API_VERSION
	.align		4
        /*0000*/ 	.byte	0x04, 0x37
        /*0002*/ 	.short	(.L_7 - .L_6)
.L_6:
        /*0004*/ 	.word	0x00000082


	//----- nvinfo : EIATTR_KPARAM_INFO
	.align		4
.L_7:
        /*0008*/ 	.byte	0x04, 0x17
        /*000a*/ 	.short	(.L_9 - .L_8)
.L_8:
        /*000c*/ 	.word	0x00000000
        /*0010*/ 	.short	0x0002
        /*0012*/ 	.short	0x0010
        /*0014*/ 	.byte	0x00, 0xf0, 0x11, 0x00


	//----- nvinfo : EIATTR_KPARAM_INFO
	.align		4
.L_9:
        /*0018*/ 	.byte	0x04, 0x17
        /*001a*/ 	.short	(.L_11 - .L_10)
.L_10:
        /*001c*/ 	.word	0x00000000
        /*0020*/ 	.short	0x0001
        /*0022*/ 	.short	0x0008
        /*0024*/ 	.byte	0x00, 0xf5, 0x21, 0x00


	//----- nvinfo : EIATTR_KPARAM_INFO
	.align		4
.L_11:
        /*0028*/ 	.byte	0x04, 0x17
        /*002a*/ 	.short	(.L_13 - .L_12)
.L_12:
        /*002c*/ 	.word	0x00000000
        /*0030*/ 	.short	0x0000
        /*0032*/ 	.short	0x0000
        /*0034*/ 	.byte	0x00, 0xf5, 0x21, 0x00


	//----- nvinfo : EIATTR_SPARSE_MMA_MASK
	.align		4
.L_13:
        /*0038*/ 	.byte	0x03, 0x50
        /*003a*/ 	.short	0x0000


	//----- nvinfo : EIATTR_MAXREG_COUNT
	.align		4
        /*003c*/ 	.byte	0x03, 0x1b
        /*003e*/ 	.short	0x00ff


	//----- nvinfo : EIATTR_NUM_BARRIERS
	.align		4
        /*0040*/ 	.byte	0x02, 0x4c
        /*0042*/ 	.byte	0x01
	.zero		1


	//----- nvinfo : EIATTR_MERCURY_ISA_VERSION
	.align		4
        /*0044*/ 	.byte	0x03, 0x5f
        /*0046*/ 	.short	0x0101


	//----- nvinfo : EIATTR_COOP_GROUP_MASK_REGIDS
	.align		4
        /*0048*/ 	.byte	0x04, 0x29
        /*004a*/ 	.short	(.L_15 - .L_14)


	//   ....[0]....
.L_14:
        /*004c*/ 	.word	0xffffffff


	//   ....[1]....
        /*0050*/ 	.word	0xffffffff


	//   ....[2]....
        /*0054*/ 	.word	0xffffffff


	//   ....[3]....
        /*0058*/ 	.word	0xffffffff


	//   ....[4]....
        /*005c*/ 	.word	0xffffffff


	//   ....[5]....
        /*0060*/ 	.word	0xffffffff


	//   ....[6]....
        /*0064*/ 	.word	0xffffffff


	//   ....[7]....
        /*0068*/ 	.word	0xffffffff


	//   ....[8]....
        /*006c*/ 	.word	0xffffffff


	//   ....[9]....
        /*0070*/ 	.word	0xffffffff


	//----- nvinfo : EIATTR_COOP_GROUP_INSTR_OFFSETS
	.align		4
.L_15:
        /*0074*/ 	.byte	0x04, 0x28
        /*0076*/ 	.short	(.L_17 - .L_16)


	//   ....[0]....
.L_16:
        /*0078*/ 	.word	0x00001f40


	//   ....[1]....
        /*007c*/ 	.word	0x00001fb0


	//   ....[2]....
        /*0080*/ 	.word	0x00002000


	//   ....[3]....
        /*0084*/ 	.word	0x00002020


	//   ....[4]....
        /*0088*/ 	.word	0x00002040


	//   ....[5]....
        /*008c*/ 	.word	0x00002110


	//   ....[6]....
        /*0090*/ 	.word	0x00002130


	//   ....[7]....
        /*0094*/ 	.word	0x00002150


	//   ....[8]....
        /*0098*/ 	.word	0x00002170


	//   ....[9]....
        /*009c*/ 	.word	0x00002190


	//----- nvinfo : EIATTR_VRC_CTA_INIT_COUNT
	.align		4
.L_17:
        /*00a0*/ 	.byte	0x02, 0x4a
	.zero		1
	.zero		1


	//----- nvinfo : EIATTR_EXIT_INSTR_OFFSETS
	.align		4
        /*00a4*/ 	.byte	0x04, 0x1c
        /*00a6*/ 	.short	(.L_19 - .L_18)


	//   ....[0]....
.L_18:
        /*00a8*/ 	.word	0x00002080


	//   ....[1]....
        /*00ac*/ 	.word	0x000021a0


	//   ....[2]....
        /*00b0*/ 	.word	0x000021f0


	//----- nvinfo : EIATTR_CRS_STACK_SIZE
	.align		4
.L_19:
        /*00b4*/ 	.byte	0x04, 0x1e
        /*00b6*/ 	.short	(.L_21 - .L_20)
.L_20:
        /*00b8*/ 	.word	0x00000000


	//----- nvinfo : EIATTR_CBANK_PARAM_SIZE
	.align		4
.L_21:
        /*00bc*/ 	.byte	0x03, 0x19
        /*00be*/ 	.short	0x0014


	//----- nvinfo : EIATTR_PARAM_CBANK
	.align		4
        /*00c0*/ 	.byte	0x04, 0x0a
        /*00c2*/ 	.short	(.L_23 - .L_22)
	.align		4
.L_22:
        /*00c4*/ 	.word	index@(.nv.constant0._Z12sumReductionPiS_i)
        /*00c8*/ 	.short	0x0380
        /*00ca*/ 	.short	0x0014


	//----- nvinfo : EIATTR_SW_WAR
	.align		4
.L_23:
        /*00cc*/ 	.byte	0x04, 0x36
        /*00ce*/ 	.short	(.L_25 - .L_24)
.L_24:
        /*00d0*/ 	.word	0x00000008
.L_25:


//--------------------- .nv.callgraph             --------------------------
	.section	.nv.callgraph,"",@"SHT_CUDA_CALLGRAPH"
	.align	4
	.sectionentsize	8
	.align		4
        /*0000*/ 	.word	0x00000000
	.align		4
        /*0004*/ 	.word	0xffffffff
	.align		4
        /*0008*/ 	.word	0x00000000
	.align		4
        /*000c*/ 	.word	0xfffffffe
	.align		4
        /*0010*/ 	.word	0x00000000
	.align		4
        /*0014*/ 	.word	0xfffffffd
	.align		4
        /*0018*/ 	.word	0x00000000
	.align		4
        /*001c*/ 	.word	0xfffffffc


//--------------------- .text._Z12sumReductionPiS_i --------------------------
	.section	.text._Z12sumReductionPiS_i,"ax",@progbits
	.align	128
        .global         _Z12sumReductionPiS_i
        .type           _Z12sumReductionPiS_i,@function
        .size           _Z12sumReductionPiS_i,(.L_x_7 - _Z12sumReductionPiS_i)
        .other          _Z12sumReductionPiS_i,@"STO_CUDA_ENTRY STV_DEFAULT"
_Z12sumReductionPiS_i:
.text._Z12sumReductionPiS_i:
[----:B------:R-:W-:Y:S01]  /*0000*/  LDC R1, c[0x0][0x37c] ;  /* 0x0000df00ff017b82 */ /* 0x000fe20000000800 */
[----:B------:R-:W0:Y:S07]  /*0010*/  S2R R0, SR_CTAID.X ;  /* 0x0000000000007919 */ /* 0x000e2e0000002500 */
[----:B------:R-:W0:Y:S01]  /*0020*/  LDC R2, c[0x0][0x360] ;  /* 0x0000d800ff027b82 */ /* 0x000e220000000800 */
[----:B------:R-:W1:Y:S01]  /*0030*/  LDCU UR6, c[0x0][0x390] ;  /* 0x00007200ff0677ac */ /* 0x000e620008000800 */
[----:B------:R-:W-:Y:S01]  /*0040*/  BSSY.RECONVERGENT B0, `(.L_x_0) ;  /* 0x00001ef000007945 */ /* 0x000fe20003800200 */
[----:B------:R-:W2:Y:S01]  /*0050*/  S2R R20, SR_TID.X ;  /* 0x0000000000147919 */ /* 0x000ea20000002100 */
[----:B------:R-:W-:Y:S01]  /*0060*/  IMAD.MOV.U32 R13, RZ, RZ, RZ ;  /* 0x000000ffff0d7224 */ /* 0x000fe200078e00ff */
[----:B------:R-:W3:Y:S01]  /*0070*/  LDCU.64 UR4, c[0x0][0x358] ;  /* 0x00006b00ff0477ac */ /* 0x000ee20008000a00 */
[----:B0-----:R-:W-:-:S04]  /*0080*/  IMAD R3, R2, R0, RZ ;  /* 0x0000000002037224 */ /* 0x001fc800078e02ff */
[----:B--2---:R-:W-:Y:S01]  /*0090*/  IMAD R28, R3, 0x40, R20 ;  /* 0x00000040031c7824 */ /* 0x004fe200078e0214 */
[----:B------:R-:W-:-:S04]  /*00a0*/  LOP3.LUT R29, R20, 0x1f, RZ, 0xc0, !PT ;  /* 0x0000001f141d7812 */ /* 0x000fc800078ec0ff */
[----:B-1----:R-:W-:-:S13]  /*00b0*/  ISETP.GE.U32.AND P0, PT, R28, UR6, PT ;  /* 0x000000061c007c0c */ /* 0x002fda000bf06070 */
[----:B---3--:R-:W-:Y:S05]  /*00c0*/  @P0 BRA `(.L_x_1) ;  /* 0x0000001c00980947 */ /* 0x008fea0003800000 */
[----:B------:R-:W0:Y:S01]  /*00d0*/  LDCU UR6, c[0x0][0x370] ;  /* 0x00006e00ff0677ac */ /* 0x000e220008000800 */
[C---:B------:R-:W-:Y:S02]  /*00e0*/  IMAD R27, R2.reuse, 0x3, RZ ;  /* 0x00000003021b7824 */ /* 0x040fe400078e02ff */
[----:B------:R-:W-:Y:S02]  /*00f0*/  HFMA2 R13, -RZ, RZ, 0, 0 ;  /* 0x00000000ff0d7431 */ /* 0x000fe400000001ff */
[----:B------:R-:W-:Y:S01]  /*0100*/  IMAD R26, R2, 0x6, RZ ;  /* 0x00000006021a7824 */ /* 0x000fe200078e02ff */
[----:B------:R-:W-:Y:S01]  /*0110*/  LOP3.LUT P0, RZ, R20, 0x3, RZ, 0xc0, !PT ;  /* 0x0000000314ff7812 */ /* 0x000fe2000780c0ff */
[C---:B------:R-:W-:Y:S01]  /*0120*/  IMAD R25, R2.reuse, 0x9, RZ ;  /* 0x0000000902197824 */ /* 0x040fe200078e02ff */
[----:B------:R-:W-:Y:S01]  /*0130*/  SHF.R.U32.HI R27, RZ, 0x2, R27 ;  /* 0x00000002ff1b7819 */ /* 0x000fe2000001161b */
[C---:B------:R-:W-:Y:S01]  /*0140*/  IMAD R24, R2.reuse, 0xd, RZ ;  /* 0x0000000d02187824 */ /* 0x040fe200078e02ff */
[----:B------:R-:W-:Y:S01]  /*0150*/  SHF.R.U32.HI R26, RZ, 0x2, R26 ;  /* 0x00000002ff1a7819 */ /* 0x000fe2000001161a */
[C---:B------:R-:W-:Y:S01]  /*0160*/  IMAD R23, R2.reuse, 0xe, RZ ;  /* 0x0000000e02177824 */ /* 0x040fe200078e02ff */
[----:B------:R-:W-:Y:S01]  /*0170*/  SHF.R.U32.HI R25, RZ, 0x2, R25 ;  /* 0x00000002ff197819 */ /* 0x000fe20000011619 */
[----:B------:R-:W-:Y:S01]  /*0180*/  IMAD R22, R2, 0xf, RZ ;  /* 0x0000000f02167824 */ /* 0x000fe200078e02ff */
[----:B------:R-:W-:-:S02]  /*0190*/  SHF.R.U32.HI R24, RZ, 0x2, R24 ;  /* 0x00000002ff187819 */ /* 0x000fc40000011618 */
[----:B------:R-:W-:Y:S02]  /*01a0*/  SHF.R.U32.HI R23, RZ, 0x2, R23 ;  /* 0x00000002ff177819 */ /* 0x000fe40000011617 */
[----:B------:R-:W-:Y:S01]  /*01b0*/  SHF.R.U32.HI R22, RZ, 0x2, R22 ;  /* 0x00000002ff167819 */ /* 0x000fe20000011616 */
[----:B0-----:R-:W-:-:S07]  /*01c0*/  IMAD R21, R2, UR6, RZ ;  /* 0x0000000602157c24 */ /* 0x001fce000f8e02ff */
.L_x_5:
[----:B------:R-:W0:Y:S01]  /*01d0*/  LDC R3, c[0x0][0x390] ;  /* 0x0000e400ff037b82 */ /* 0x000e220000000800 */
[----:B------:R-:W-:Y:S01]  /*01e0*/  IMAD R10, R2, 0x3f, R28 ;  /* 0x0000003f020a7824 */ /* 0x000fe200078e021c */
[----:B------:R-:W-:Y:S04]  /*01f0*/  BSSY.RECONVERGENT B1, `(.L_x_2) ;  /* 0x00001d0000017945 */ /* 0x000fe80003800200 */
[----:B0-----:R-:W-:-:S13]  /*0200*/  ISETP.GE.U32.OR P1, PT, R10, R3, P0 ;  /* 0x000000030a00720c */ /* 0x001fda0000726470 */
[----:B------:R-:W-:Y:S05]  /*0210*/  @P1 BRA `(.L_x_3) ;  /* 0x00000004003c1947 */ /* 0x000fea0003800000 */
[----:B------:R-:W0:Y:S01]  /*0220*/  LDC.64 R18, c[0x0][0x380] ;  /* 0x0000e000ff127b82 */ /* 0x000e220000000a00 */
[----:B------:R-:W-:Y:S02]  /*0230*/  SHF.R.U32.HI R30, RZ, 0x2, R28 ;  /* 0x00000002ff1e7819 */ /* 0x000fe4000001161c */
[----:B------:R-:W-:-:S03]  /*0240*/  SHF.R.U32.HI R12, RZ, 0x2, R2 ;  /* 0x00000002ff0c7819 */ /* 0x000fc60000011602 */
[----:B0-----:R-:W-:-:S05]  /*0250*/  IMAD.WIDE.U32 R16, R30, 0x10, R18 ;  /* 0x000000101e107825 */ /* 0x001fca00078e0012 */
[----:B------:R-:W2:Y:S01]  /*0260*/  LDG.E.128 R4, desc[UR4][R16.64] ;  /* 0x0000000410047981 */ /* 0x000ea2000c1e1d00 */
[----:B------:R-:W-:-:S06]  /*0270*/  IMAD.WIDE.U32 R8, R12, 0x10, R16 ;  /* 0x000000100c087825 */ /* 0x000fcc00078e0010 */
[----:B------:R-:W3:Y:S01]  /*0280*/  LDG.E.128 R8, desc[UR4][R8.64] ;  /* 0x0000000408087981 */ /* 0x000ee2000c1e1d00 */
[----:B--2---:R-:W-:Y:S02]  /*0290*/  IADD3 R4, PT, PT, R5, R13, R4 ;  /* 0x0000000d05047210 */ /* 0x004fe40007ffe004 */
[----:B------:R-:W-:Y:S02]  /*02a0*/  SHF.R.U32.HI R5, RZ, 0x1, R2 ;  /* 0x00000001ff057819 */ /* 0x000fe40000011602 */
[----:B------:R-:W-:-:S03]  /*02b0*/  IADD3 R6, PT, PT, R7, R4, R6 ;  /* 0x0000000407067210 */ /* 0x000fc60007ffe006 */
[----:B------:R-:W-:Y:S01]  /*02c0*/  IMAD.WIDE.U32 R4, R5, 0x10, R16 ;  /* 0x0000001005047825 */ /* 0x000fe200078e0010 */
[----:B---3--:R-:W-:-:S05]  /*02d0*/  IADD3 R13, PT, PT, R9, R6, R8 ;  /* 0x00000006090d7210 */ /* 0x008fca0007ffe008 */
[----:B------:R-:W2:Y:S01]  /*02e0*/  LDG.E.128 R4, desc[UR4][R4.64] ;  /* 0x0000000404047981 */ /* 0x000ea2000c1e1d00 */
[----:B------:R-:W-:Y:S01]  /*02f0*/  IMAD.WIDE.U32 R8, R27, 0x10, R16 ;  /* 0x000000101b087825 */ /* 0x000fe200078e0010 */
[----:B------:R-:W-:-:S05]  /*0300*/  IADD3 R13, PT, PT, R11, R13, R10 ;  /* 0x0000000d0b0d7210 */ /* 0x000fca0007ffe00a */
[----:B------:R-:W3:Y:S01]  /*0310*/  LDG.E.128 R8, desc[UR4][R8.64] ;  /* 0x0000000408087981 */ /* 0x000ee2000c1e1d00 */
[----:B------:R-:W-:-:S04]  /*0320*/  IMAD.WIDE R14, R2, 0x10, R16 ;  /* 0x00000010020e7825 */ /* 0x000fc800078e0210 */
[----:B------:R-:W-:Y:S01]  /*0330*/  IMAD.IADD R30, R30, 0x1, R2 ;  /* 0x000000011e1e7824 */ /* 0x000fe200078e0202 */
[----:B--2---:R-:W-:-:S04]  /*0340*/  IADD3 R13, PT, PT, R5, R13, R4 ;  /* 0x0000000d050d7210 */ /* 0x004fc80007ffe004 */
[----:B------:R-:W-:Y:S01]  /*0350*/  IADD3 R6, PT, PT, R7, R13, R6 ;  /* 0x0000000d07067210 */ /* 0x000fe20007ffe006 */
[----:B------:R-:W-:Y:S02]  /*0360*/  IMAD.IADD R7, R12, 0x1, R30 ;  /* 0x000000010c077824 */ /* 0x000fe400078e021e */
[----:B------:R-:W2:Y:S02]  /*0370*/  LDG.E.128 R12, desc[UR4][R14.64] ;  /* 0x000000040e0c7981 */ /* 0x000ea4000c1e1d00 */
[----:B------:R-:W-:Y:S01]  /*0380*/  IMAD.WIDE.U32 R4, R7, 0x10, R18 ;  /* 0x0000001007047825 */ /* 0x000fe200078e0012 */
[----:B---3--:R-:W-:-:S05]  /*0390*/  IADD3 R8, PT, PT, R9, R6, R8 ;  /* 0x0000000609087210 */ /* 0x008fca0007ffe008 */
[----:B------:R-:W3:Y:S01]  /*03a0*/  LDG.E.128 R4, desc[UR4][R4.64] ;  /* 0x0000000404047981 */ /* 0x000ee2000c1e1d00 */
[----:B------:R-:W-:Y:S01]  /*03b0*/  IADD3 R10, PT, PT, R11, R8, R10 ;  /* 0x000000080b0a7210 */ /* 0x000fe20007ffe00a */
[----:B------:R-:W-:-:S03]  /*03c0*/  IMAD R8, R2, 0x7, RZ ;  /* 0x0000000702087824 */ /* 0x000fc600078e02ff */
[----:B--2---:R-:W-:Y:S01]  /*03d0*/  IADD3 R9, PT, PT, R13, R10, R12 ;  /* 0x0000000a0d097210 */ /* 0x004fe20007ffe00c */
[----:B------:R-:W-:-:S03]  /*03e0*/  IMAD.WIDE.U32 R12, R26, 0x10, R16 ;  /* 0x000000101a0c7825 */ /* 0x000fc600078e0010 */
[----:B------:R-:W-:-:S03]  /*03f0*/  IADD3 R9, PT, PT, R15, R9, R14 ;  /* 0x000000090f097210 */ /* 0x000fc60007ffe00e */
[----:B------:R-:W2:Y:S01]  /*0400*/  LDG.E.128 R12, desc[UR4][R12.64] ;  /* 0x000000040c0c7981 */ /* 0x000ea2000c1e1d00 */
[----:B---3--:R-:W-:Y:S02]  /*0410*/  IADD3 R4, PT, PT, R5, R9, R4 ;  /* 0x0000000905047210 */ /* 0x008fe40007ffe004 */
[----:B------:R-:W-:-:S05]  /*0420*/  SHF.R.U32.HI R9, RZ, 0x2, R8 ;  /* 0x00000002ff097819 */ /* 0x000fca0000011608 */
[----:B------:R-:W-:-:S06]  /*0430*/  IMAD.WIDE.U32 R8, R9, 0x10, R16 ;  /* 0x0000001009087825 */ /* 0x000fcc00078e0010 */
[----:B------:R-:W3:Y:S01]  /*0440*/  LDG.E.128 R8, desc[UR4][R8.64] ;  /* 0x0000000408087981 */ /* 0x000ee2000c1e1d00 */
[----:B------:R-:W-:Y:S02]  /*0450*/  IADD3 R4, PT, PT, R7, R4, R6 ;  /* 0x0000000407047210 */ /* 0x000fe40007ffe006 */
[----:B------:R-:W-:Y:S02]  /*0460*/  IADD3 R30, PT, PT, R30, R2, RZ ;  /* 0x000000021e1e7210 */ /* 0x000fe40007ffe0ff */
[----:B--2---:R-:W-:-:S04]  /*0470*/  IADD3 R4, PT, PT, R13, R4, R12 ;  /* 0x000000040d047210 */ /* 0x004fc80007ffe00c */
[----:B------:R-:W-:Y:S01]  /*0480*/  IADD3 R14, PT, PT, R15, R4, R14 ;  /* 0x000000040f0e7210 */ /* 0x000fe20007ffe00e */
[----:B------:R-:W-:-:S06]  /*0490*/  IMAD.WIDE.U32 R4, R30, 0x10, R18 ;  /* 0x000000101e047825 */ /* 0x000fcc00078e0012 */
[----:B------:R-:W2:Y:S01]  /*04a0*/  LDG.E.128 R4, desc[UR4][R4.64] ;  /* 0x0000000404047981 */ /* 0x000ea2000c1e1d00 */
[----:B------:R-:W-:Y:S01]  /*04b0*/  IMAD.WIDE.U32 R12, R25, 0x10, R16 ;  /* 0x00000010190c7825 */ /* 0x000fe200078e0010 */
[----:B---3--:R-:W-:-:S05]  /*04c0*/  IADD3 R8, PT, PT, R9, R14, R8 ;  /* 0x0000000e09087210 */ /* 0x008fca0007ffe008 */
[----:B------:R-:W3:Y:S01]  /*04d0*/  LDG.E.128 R12, desc[UR4][R12.64] ;  /* 0x000000040c0c7981 */ /* 0x000ee2000c1e1d00 */
[----:B------:R-:W-:Y:S01]  /*04e0*/  IADD3 R10, PT, PT, R11, R8, R10 ;  /* 0x000000080b0a7210 */ /* 0x000fe20007ffe00a */
[----:B------:R-:W-:-:S03]  /*04f0*/  IMAD R8, R2, 0xa, RZ ;  /* 0x0000000a02087824 */ /* 0x000fc600078e02ff */
[----:B--2---:R-:W-:-:S04]  /*0500*/  IADD3 R9, PT, PT, R5, R10, R4 ;  /* 0x0000000a05097210 */ /* 0x004fc80007ffe004 */
[----:B------:R-:W-:Y:S02]  /*0510*/  IADD3 R7, PT, PT, R7, R9, R6 ;  /* 0x0000000907077210 */ /* 0x000fe40007ffe006 */
[----:B------:R-:W-:Y:S01]  /*0520*/  SHF.R.U32.HI R9, RZ, 0x2, R8 ;  /* 0x00000002ff097819 */ /* 0x000fe20000011608 */
[----:B------:R-:W-:-:S04]  /*0530*/  IMAD R6, R2, 0xb, RZ ;  /* 0x0000000b02067824 */ /* 0x000fc800078e02ff */
[----:B------:R-:W-:Y:S01]  /*0540*/  IMAD.WIDE.U32 R8, R9, 0x10, R16 ;  /* 0x0000001009087825 */ /* 0x000fe200078e0010 */
[----:B------:R-:W-:Y:S02]  /*0550*/  SHF.R.U32.HI R5, RZ, 0x2, R6 ;  /* 0x00000002ff057819 */ /* 0x000fe40000011606 */
[----:B---3--:R-:W-:-:S03]  /*0560*/  IADD3 R31, PT, PT, R13, R7, R12 ;  /* 0x000000070d1f7210 */ /* 0x008fc60007ffe00c */
[----:B------:R-:W2:Y:S01]  /*0570*/  LDG.E.128 R8, desc[UR4][R8.64] ;  /* 0x0000000408087981 */ /* 0x000ea2000c1e1d00 */
[----:B------:R-:W-:Y:S01]  /*0580*/  IMAD.WIDE.U32 R12, R5, 0x10, R16 ;  /* 0x00000010050c7825 */ /* 0x000fe200078e0010 */
[----:B------:R-:W-:-:S05]  /*0590*/  IADD3 R31, PT, PT, R15, R31, R14 ;  /* 0x0000001f0f1f7210 */ /* 0x000fca0007ffe00e */
[----:B------:R-:W3:Y:S01]  /*05a0*/  LDG.E.128 R12, desc[UR4][R12.64] ;  /* 0x000000040c0c7981 */ /* 0x000ee2000c1e1d00 */
[----:B------:R-:W-:-:S04]  /*05b0*/  IMAD.IADD R7, R30, 0x1, R2 ;  /* 0x000000011e077824 */ /* 0x000fc800078e0202 */
[----:B------:R-:W-:-:S06]  /*05c0*/  IMAD.WIDE.U32 R4, R7, 0x10, R18 ;  /* 0x0000001007047825 */ /* 0x000fcc00078e0012 */
[----:B------:R-:W4:Y:S01]  /*05d0*/  LDG.E.128 R4, desc[UR4][R4.64] ;  /* 0x0000000404047981 */ /* 0x000f22000c1e1d00 */
[----:B--2---:R-:W-:-:S04]  /*05e0*/  IADD3 R31, PT, PT, R9, R31, R8 ;  /* 0x0000001f091f7210 */ /* 0x004fc80007ffe008 */
[----:B------:R-:W-:-:S04]  /*05f0*/  IADD3 R10, PT, PT, R11, R31, R10 ;  /* 0x0000001f0b0a7210 */ /* 0x000fc80007ffe00a */
[----:B---3--:R-:W-:Y:S01]  /*0600*/  IADD3 R18, PT, PT, R13, R10, R12 ;  /* 0x0000000a0d127210 */ /* 0x008fe20007ffe00c */
[----:B------:R-:W-:-:S03]  /*0610*/  IMAD.WIDE.U32 R10, R24, 0x10, R16 ;  /* 0x00000010180a7825 */ /* 0x000fc600078e0010 */
[----:B------:R-:W-:Y:S01]  /*0620*/  IADD3 R14, PT, PT, R15, R18, R14 ;  /* 0x000000120f0e7210 */ /* 0x000fe20007ffe00e */
[----:B------:R-:W-:Y:S02]  /*0630*/  IMAD.WIDE.U32 R12, R23, 0x10, R16 ;  /* 0x00000010170c7825 */ /* 0x000fe400078e0010 */
[----:B------:R-:W2:Y:S01]  /*0640*/  LDG.E.128 R8, desc[UR4][R10.64] ;  /* 0x000000040a087981 */ /* 0x000ea2000c1e1d00 */
[----:B----4-:R-:W-:-:S03]  /*0650*/  IADD3 R4, PT, PT, R5, R14, R4 ;  /* 0x0000000e05047210 */ /* 0x010fc60007ffe004 */
[----:B------:R-:W3:Y:S01]  /*0660*/  LDG.E.128 R12, desc[UR4][R12.64] ;  /* 0x000000040c0c7981 */ /* 0x000ee2000c1e1d00 */
[----:B------:R-:W-:-:S06]  /*0670*/  IMAD.WIDE.U32 R16, R22, 0x10, R16 ;  /* 0x0000001016107825 */ /* 0x000fcc00078e0010 */
[----:B------:R-:W4:Y:S01]  /*0680*/  LDG.E.128 R16, desc[UR4][R16.64] ;  /* 0x0000000410107981 */ /* 0x000f22000c1e1d00 */
[----:B------:R-:W-:-:S04]  /*0690*/  IADD3 R4, PT, PT, R7, R4, R6 ;  /* 0x0000000407047210 */ /* 0x000fc80007ffe006 */
[----:B--2---:R-:W-:-:S04]  /*06a0*/  IADD3 R4, PT, PT, R9, R4, R8 ;  /* 0x0000000409047210 */ /* 0x004fc80007ffe008 */
[----:B------:R-:W-:-:S04]  /*06b0*/  IADD3 R4, PT, PT, R11, R4, R10 ;  /* 0x000000040b047210 */ /* 0x000fc80007ffe00a */
[----:B---3--:R-:W-:-:S04]  /*06c0*/  IADD3 R4, PT, PT, R13, R4, R12 ;  /* 0x000000040d047210 */ /* 0x008fc80007ffe00c */
[----:B------:R-:W-:-:S04]  /*06d0*/  IADD3 R4, PT, PT, R15, R4, R14 ;  /* 0x000000040f047210 */ /* 0x000fc80007ffe00e */
[----:B----4-:R-:W-:-:S04]  /*06e0*/  IADD3 R4, PT, PT, R17, R4, R16 ;  /* 0x0000000411047210 */ /* 0x010fc80007ffe010 */
[----:B------:R-:W-:Y:S01]  /*06f0*/  IADD3 R13, PT, PT, R19, R4, R18 ;  /* 0x00000004130d7210 */ /* 0x000fe20007ffe012 */
[----:B------:R-:W-:Y:S06]  /*0700*/  BRA `(.L_x_4) ;  /* 0x0000001400f87947 */ /* 0x000fec0003800000 */
.L_x_3:
[----:B------:R-:W-:Y:S01]  /*0710*/  IMAD R17, R2, -0x3e, R10 ;  /* 0xffffffc202117824 */ /* 0x000fe200078e020a */
[----:B------:R-:W-:-:S03]  /*0720*/  ISETP.GE.U32.AND P1, PT, R28, R3, PT ;  /* 0x000000031c00720c */ /* 0x000fc60003f26070 */
[C---:B------:R-:W-:Y:S01]  /*0730*/  IMAD.IADD R12, R17.reuse, 0x1, R2 ;  /* 0x00000001110c7824 */ /* 0x040fe200078e0202 */
[----:B------:R-:W-:-:S04]  /*0740*/  ISETP.GE.U32.AND P2, PT, R17, R3, PT ;  /* 0x000000031100720c */ /* 0x000fc80003f46070 */
[C---:B------:R-:W-:Y:S02]  /*0750*/  IADD3 R11, PT, PT, R12.reuse, R2, RZ ;  /* 0x000000020c0b7210 */ /* 0x040fe40007ffe0ff */
[-C--:B------:R-:W-:Y:S02]  /*0760*/  ISETP.GE.U32.AND P4, PT, R12, R3.reuse, PT ;  /* 0x000000030c00720c */ /* 0x080fe40003f86070 */
[----:B------:R-:W-:Y:S01]  /*0770*/  ISETP.GE.U32.AND P3, PT, R11, R3, PT ;  /* 0x000000030b00720c */ /* 0x000fe20003f66070 */
[----:B------:R-:W0:Y:S08]  /*0780*/  @!P1 LDC.64 R14, c[0x0][0x380] ;  /* 0x0000e000ff0e9b82 */ /* 0x000e300000000a00 */
[----:B------:R-:W1:Y:S08]  /*0790*/  @!P2 LDC.64 R8, c[0x0][0x380] ;  /* 0x0000e000ff08ab82 */ /* 0x000e700000000a00 */
[----:B------:R-:W2:Y:S08]  /*07a0*/  @!P4 LDC.64 R6, c[0x0][0x380] ;  /* 0x0000e000ff06cb82 */ /* 0x000eb00000000a00 */
[----:B------:R-:W3:Y:S01]  /*07b0*/  @!P3 LDC.64 R4, c[0x0][0x380] ;  /* 0x0000e000ff04bb82 */ /* 0x000ee20000000a00 */
[----:B0-----:R-:W-:-:S05]  /*07c0*/  @!P1 IMAD.WIDE.U32 R14, R28, 0x4, R14 ;  /* 0x000000041c0e9825 */ /* 0x001fca00078e000e */
[----:B------:R0:W4:Y:S01]  /*07d0*/  @!P1 LDG.E R16, desc[UR4][R14.64] ;  /* 0x000000040e109981 */ /* 0x000122000c1e1900 */
[----:B-1----:R-:W-:-:S06]  /*07e0*/  @!P2 IMAD.WIDE.U32 R8, R17, 0x4, R8 ;  /* 0x000000041108a825 */ /* 0x002fcc00078e0008 */
[----:B------:R-:W5:Y:S01]  /*07f0*/  @!P2 LDG.E R8, desc[UR4][R8.64] ;  /* 0x000000040808a981 */ /* 0x000f62000c1e1900 */
[----:B--2---:R-:W-:-:S05]  /*0800*/  @!P4 IMAD.WIDE.U32 R6, R12, 0x4, R6 ;  /* 0x000000040c06c825 */ /* 0x004fca00078e0006 */
[----:B------:R1:W2:Y:S01]  /*0810*/  @!P4 LDG.E R12, desc[UR4][R6.64] ;  /* 0x00000004060cc981 */ /* 0x0002a2000c1e1900 */
[----:B---3--:R-:W-:-:S06]  /*0820*/  @!P3 IMAD.WIDE.U32 R4, R11, 0x4, R4 ;  /* 0x000000040b04b825 */ /* 0x008fcc00078e0004 */
[----:B------:R-:W3:Y:S01]  /*0830*/  @!P3 LDG.E R4, desc[UR4][R4.64] ;  /* 0x000000040404b981 */ /* 0x000ee2000c1e1900 */
[----:B------:R-:W-:-:S04]  /*0840*/  IMAD.IADD R19, R11, 0x1, R2 ;  /* 0x000000010b137824 */ /* 0x000fc800078e0202 */
[C---:B------:R-:W-:Y:S01]  /*0850*/  IMAD.IADD R11, R19.reuse, 0x1, R2 ;  /* 0x00000001130b7824 */ /* 0x040fe200078e0202 */
[----:B------:R-:W-:-:S04]  /*0860*/  ISETP.GE.U32.AND P5, PT, R19, R3, PT ;  /* 0x000000031300720c */ /* 0x000fc80003fa6070 */
[C---:B------:R-:W-:Y:S01]  /*0870*/  ISETP.GE.U32.AND P6, PT, R11.reuse, R3, PT ;  /* 0x000000030b00720c */ /* 0x040fe20003fc6070 */
[----:B------:R-:W-:-:S08]  /*0880*/  IMAD.IADD R18, R11, 0x1, R2 ;  /* 0x000000010b127824 */ /* 0x000fd000078e0202 */
[----:B0-----:R-:W0:Y:S08]  /*0890*/  @!P5 LDC.64 R14, c[0x0][0x380] ;  /* 0x0000e000ff0edb82 */ /* 0x001e300000000a00 */
[----:B-1----:R-:W1:Y:S01]  /*08a0*/  @!P6 LDC.64 R6, c[0x0][0x380] ;  /* 0x0000e000ff06eb82 */ /* 0x002e620000000a00 */
[----:B------:R-:W-:Y:S01]  /*08b0*/  IADD3 R17, PT, PT, R18, R2, RZ ;  /* 0x0000000212117210 */ /* 0x000fe20007ffe0ff */
[----:B0-----:R-:W-:-:S04]  /*08c0*/  @!P5 IMAD.WIDE.U32 R14, R19, 0x4, R14 ;  /* 0x00000004130ed825 */ /* 0x001fc800078e000e */
[----:B-1----:R-:W-:Y:S02]  /*08d0*/  @!P6 IMAD.WIDE.U32 R6, R11, 0x4, R6 ;  /* 0x000000040b06e825 */ /* 0x002fe400078e0006 */
[----:B------:R-:W3:Y:S04]  /*08e0*/  @!P5 LDG.E R11, desc[UR4][R14.64] ;  /* 0x000000040e0bd981 */ /* 0x000ee8000c1e1900 */
[----:B------:R0:W3:Y:S01]  /*08f0*/  @!P6 LDG.E R15, desc[UR4][R6.64] ;  /* 0x00000004060fe981 */ /* 0x0000e2000c1e1900 */
[----:B----4-:R-:W-:Y:S02]  /*0900*/  @!P1 IADD3 R13, PT, PT, R16, R13, RZ ;  /* 0x0000000d100d9210 */ /* 0x010fe40007ffe0ff */
[----:B------:R-:W-:-:S03]  /*0910*/  ISETP.GE.U32.AND P1, PT, R18, R3, PT ;  /* 0x000000031200720c */ /* 0x000fc60003f26070 */
[----:B-----5:R-:W-:Y:S01]  /*0920*/  @!P2 IMAD.IADD R13, R8, 0x1, R13 ;  /* 0x00000001080da824 */ /* 0x020fe200078e020d */
[----:B------:R-:W-:-:S03]  /*0930*/  ISETP.GE.U32.AND P2, PT, R17, R3, PT ;  /* 0x000000031100720c */ /* 0x000fc60003f46070 */
[----:B--2---:R-:W-:Y:S01]  /*0940*/  @!P4 IMAD.IADD R13, R12, 0x1, R13 ;  /* 0x000000010c0dc824 */ /* 0x004fe200078e020d */
[----:B------:R-:W-:-:S09]  /*0950*/  IADD3 R12, PT, PT, R17, R2, RZ ;  /* 0x00000002110c7210 */ /* 0x000fd20007ffe0ff */
[----:B------:R-:W1:Y:S01]  /*0960*/  @!P2 LDC.64 R8, c[0x0][0x380] ;  /* 0x0000e000ff08ab82 */ /* 0x000e620000000a00 */
[----:B---3--:R-:W-:Y:S01]  /*0970*/  @!P3 IMAD.IADD R13, R4, 0x1, R13 ;  /* 0x00000001040db824 */ /* 0x008fe200078e020d */
[----:B------:R-:W-:-:S06]  /*0980*/  ISETP.GE.U32.AND P4, PT, R12, R3, PT ;  /* 0x000000030c00720c */ /* 0x000fcc0003f86070 */
[----:B------:R-:W2:Y:S08]  /*0990*/  @!P1 LDC.64 R4, c[0x0][0x380] ;  /* 0x0000e000ff049b82 */ /* 0x000eb00000000a00 */
[----:B0-----:R-:W0:Y:S01]  /*09a0*/  @!P4 LDC.64 R6, c[0x0][0x380] ;  /* 0x0000e000ff06cb82 */ /* 0x001e220000000a00 */
[----:B------:R-:W-:-:S05]  /*09b0*/  IMAD.IADD R16, R12, 0x1, R2 ;  /* 0x000000010c107824 */ /* 0x000fca00078e0202 */
[----:B------:R-:W-:Y:S01]  /*09c0*/  ISETP.GE.U32.AND P3, PT, R16, R3, PT ;  /* 0x000000031000720c */ /* 0x000fe20003f66070 */
[----:B--2---:R-:W-:-:S05]  /*09d0*/  @!P1 IMAD.WIDE.U32 R4, R18, 0x4, R4 ;  /* 0x0000000412049825 */ /* 0x004fca00078e0004 */
[----:B------:R2:W3:Y:S01]  /*09e0*/  @!P1 LDG.E R14, desc[UR4][R4.64] ;  /* 0x00000004040e9981 */ /* 0x0004e2000c1e1900 */
[----:B-1----:R-:W-:-:S04]  /*09f0*/  @!P2 IMAD.WIDE.U32 R8, R17, 0x4, R8 ;  /* 0x000000041108a825 */ /* 0x002fc800078e0008 */
[----:B0-----:R-:W-:Y:S02]  /*0a00*/  @!P4 IMAD.WIDE.U32 R6, R12, 0x4, R6 ;  /* 0x000000040c06c825 */ /* 0x001fe400078e0006 */
[----:B------:R0:W4:Y:S01]  /*0a10*/  @!P2 LDG.E R12, desc[UR4][R8.64] ;  /* 0x00000004080ca981 */ /* 0x000122000c1e1900 */
[----:B--2---:R-:W1:Y:S03]  /*0a20*/  @!P3 LDC.64 R4, c[0x0][0x380] ;  /* 0x0000e000ff04bb82 */ /* 0x004e660000000a00 */
[----:B------:R2:W5:Y:S01]  /*0a30*/  @!P4 LDG.E R17, desc[UR4][R6.64] ;  /* 0x000000040611c981 */ /* 0x000562000c1e1900 */
[----:B-1----:R-:W-:-:S05]  /*0a40*/  @!P3 IMAD.WIDE.U32 R4, R16, 0x4, R4 ;  /* 0x000000041004b825 */ /* 0x002fca00078e0004 */
[----:B------:R1:W5:Y:S01]  /*0a50*/  @!P3 LDG.E R18, desc[UR4][R4.64] ;  /* 0x000000040412b981 */ /* 0x000362000c1e1900 */
[----:B------:R-:W-:Y:S01]  /*0a60*/  IMAD.IADD R16, R16, 0x1, R2 ;  /* 0x0000000110107824 */ /* 0x000fe200078e0202 */
[----:B------:R-:W-:-:S03]  /*0a70*/  @!P5 IADD3 R13, PT, PT, R11, R13, RZ ;  /* 0x0000000d0b0dd210 */ /* 0x000fc60007ffe0ff */
[C---:B------:R-:W-:Y:S01]  /*0a80*/  IMAD.IADD R11, R16.reuse, 0x1, R2 ;  /* 0x00000001100b7824 */ /* 0x040fe200078e0202 */
[----:B------:R-:W-:Y:S01]  /*0a90*/  ISETP.GE.U32.AND P5, PT, R16, R3, PT ;  /* 0x000000031000720c */ /* 0x000fe20003fa6070 */
[----:B------:R-:W-:-:S03]  /*0aa0*/  @!P6 IMAD.IADD R13, R15, 0x1, R13 ;  /* 0x000000010f0de824 */ /* 0x000fc600078e020d */
[C---:B------:R-:W-:Y:S02]  /*0ab0*/  ISETP.GE.U32.AND P6, PT, R11.reuse, R3, PT ;  /* 0x000000030b00720c */ /* 0x040fe40003fc6070 */
[----:B------:R-:W-:-:S07]  /*0ac0*/  IADD3 R15, PT, PT, R11, R2, RZ ;  /* 0x000000020b0f7210 */ /* 0x000fce0007ffe0ff */
[----:B0-----:R-:W0:Y:S08]  /*0ad0*/  @!P5 LDC.64 R8, c[0x0][0x380] ;  /* 0x0000e000ff08db82 */ /* 0x001e300000000a00 */
[----:B--2---:R-:W2:Y:S01]  /*0ae0*/  @!P6 LDC.64 R6, c[0x0][0x380] ;  /* 0x0000e000ff06eb82 */ /* 0x004ea20000000a00 */
[----:B0-----:R-:W-:-:S04]  /*0af0*/  @!P5 IMAD.WIDE.U32 R8, R16, 0x4, R8 ;  /* 0x000000041008d825 */ /* 0x001fc800078e0008 */
[----:B---3--:R-:W-:Y:S01]  /*0b00*/  @!P1 IMAD.IADD R13, R14, 0x1, R13 ;  /* 0x000000010e0d9824 */ /* 0x008fe200078e020d */
[----:B------:R-:W-:-:S03]  /*0b10*/  ISETP.GE.U32.AND P1, PT, R15, R3, PT ;  /* 0x000000030f00720c */ /* 0x000fc60003f26070 */
[----:B----4-:R-:W-:Y:S02]  /*0b20*/  @!P2 IMAD.IADD R13, R12, 0x1, R13 ;  /* 0x000000010c0da824 */ /* 0x010fe400078e020d */
[----:B------:R-:W-:-:S08]  /*0b30*/  IMAD.IADD R12, R15, 0x1, R2 ;  /* 0x000000010f0c7824 */ /* 0x000fd000078e0202 */
[----:B-1----:R-:W0:Y:S01]  /*0b40*/  @!P1 LDC.64 R4, c[0x0][0x380] ;  /* 0x0000e000ff049b82 */ /* 0x002e220000000a00 */
[C---:B------:R-:W-:Y:S02]  /*0b50*/  ISETP.GE.U32.AND P2, PT, R12.reuse, R3, PT ;  /* 0x000000030c00720c */ /* 0x040fe40003f46070 */
[----:B------:R-:W-:Y:S02]  /*0b60*/  IADD3 R14, PT, PT, R12, R2, RZ ;  /* 0x000000020c0e7210 */ /* 0x000fe40007ffe0ff */
[----:B-----5:R-:W-:Y:S01]  /*0b70*/  @!P4 IADD3 R13, PT, PT, R17, R13, RZ ;  /* 0x0000000d110dc210 */ /* 0x020fe20007ffe0ff */
[----:B--2---:R-:W-:Y:S01]  /*0b80*/  @!P6 IMAD.WIDE.U32 R16, R11, 0x4, R6 ;  /* 0x000000040b10e825 */ /* 0x004fe200078e0006 */
[----:B------:R-:W-:Y:S01]  /*0b90*/  ISETP.GE.U32.AND P4, PT, R14, R3, PT ;  /* 0x000000030e00720c */ /* 0x000fe20003f86070 */
[----:B------:R0:W2:Y:S04]  /*0ba0*/  @!P5 LDG.E R11, desc[UR4][R8.64] ;  /* 0x00000004080bd981 */ /* 0x0000a8000c1e1900 */
[----:B------:R-:W3:Y:S02]  /*0bb0*/  @!P6 LDG.E R16, desc[UR4][R16.64] ;  /* 0x000000041010e981 */ /* 0x000ee4000c1e1900 */
[----:B------:R-:W1:Y:S01]  /*0bc0*/  @!P2 LDC.64 R6, c[0x0][0x380] ;  /* 0x0000e000ff06ab82 */ /* 0x000e620000000a00 */
[----:B0-----:R-:W-:-:S07]  /*0bd0*/  @!P1 IMAD.WIDE.U32 R8, R15, 0x4, R4 ;  /* 0x000000040f089825 */ /* 0x001fce00078e0004 */
[----:B------:R-:W0:Y:S01]  /*0be0*/  @!P4 LDC.64 R4, c[0x0][0x380] ;  /* 0x0000e000ff04cb82 */ /* 0x000e220000000a00 */
[----:B------:R-:W-:Y:S01]  /*0bf0*/  IMAD.IADD R15, R14, 0x1, R2 ;  /* 0x000000010e0f7824 */ /* 0x000fe200078e0202 */
[----:B------:R1:W4:Y:S01]  /*0c00*/  @!P1 LDG.E R17, desc[UR4][R8.64] ;  /* 0x0000000408119981 */ /* 0x000322000c1e1900 */
[----:B------:R-:W-:-:S03]  /*0c10*/  @!P3 IMAD.IADD R13, R18, 0x1, R13 ;  /* 0x00000001120db824 */ /* 0x000fc600078e020d */
[----:B------:R-:W-:Y:S01]  /*0c20*/  ISETP.GE.U32.AND P3, PT, R15, R3, PT ;  /* 0x000000030f00720c */ /* 0x000fe20003f66070 */
[----:B-1----:R-:W-:-:S05]  /*0c30*/  @!P2 IMAD.WIDE.U32 R8, R12, 0x4, R6 ;  /* 0x000000040c08a825 */ /* 0x002fca00078e0006 */
[----:B------:R1:W5:Y:S07]  /*0c40*/  @!P2 LDG.E R12, desc[UR4][R8.64] ;  /* 0x00000004080ca981 */ /* 0x00036e000c1e1900 */
[----:B------:R-:W1:Y:S01]  /*0c50*/  @!P3 LDC.64 R6, c[0x0][0x380] ;  /* 0x0000e000ff06bb82 */ /* 0x000e620000000a00 */
[----:B0-----:R-:W-:-:S06]  /*0c60*/  @!P4 IMAD.WIDE.U32 R4, R14, 0x4, R4 ;  /* 0x000000040e04c825 */ /* 0x001fcc00078e0004 */
[----:B------:R-:W5:Y:S01]  /*0c70*/  @!P4 LDG.E R4, desc[UR4][R4.64] ;  /* 0x000000040404c981 */ /* 0x000f62000c1e1900 */
[----:B-1----:R-:W-:-:S05]  /*0c80*/  @!P3 IMAD.WIDE.U32 R6, R15, 0x4, R6 ;  /* 0x000000040f06b825 */ /* 0x002fca00078e0006 */
[----:B------:R0:W5:Y:S01]  /*0c90*/  @!P3 LDG.E R14, desc[UR4][R6.64] ;  /* 0x00000004060eb981 */ /* 0x000162000c1e1900 */
[----:B------:R-:W-:Y:S01]  /*0ca0*/  IMAD.IADD R15, R15, 0x1, R2 ;  /* 0x000000010f0f7824 */ /* 0x000fe200078e0202 */
[----:B--2---:R-:W-:-:S03]  /*0cb0*/  @!P5 IADD3 R13, PT, PT, R11, R13, RZ ;  /* 0x0000000d0b0dd210 */ /* 0x004fc60007ffe0ff */
[C---:B------:R-:W-:Y:S01]  /*0cc0*/  IMAD.IADD R11, R15.reuse, 0x1, R2 ;  /* 0x000000010f0b7824 */ /* 0x040fe200078e0202 */
[----:B------:R-:W-:Y:S01]  /*0cd0*/  ISETP.GE.U32.AND P5, PT, R15, R3, PT ;  /* 0x000000030f00720c */ /* 0x000fe20003fa6070 */
[----:B---3--:R-:W-:-:S03]  /*0ce0*/  @!P6 IMAD.IADD R13, R16, 0x1, R13 ;  /* 0x00000001100de824 */ /* 0x008fc600078e020d */
[C---:B------:R-:W-:Y:S02]  /*0cf0*/  ISETP.GE.U32.AND P6, PT, R11.reuse, R3, PT ;  /* 0x000000030b00720c */ /* 0x040fe40003fc6070 */
[----:B------:R-:W-:-:S07]  /*0d00*/  IADD3 R16, PT, PT, R11, R2, RZ ;  /* 0x000000020b107210 */ /* 0x000fce0007ffe0ff */
[----:B------:R-:W1:Y:S01]  /*0d10*/  @!P5 LDC.64 R8, c[0x0][0x380] ;  /* 0x0000e000ff08db82 */ /* 0x000e620000000a00 */
[----:B----4-:R-:W-:Y:S01]  /*0d20*/  @!P1 IMAD.IADD R13, R17, 0x1, R13 ;  /* 0x00000001110d9824 */ /* 0x010fe200078e020d */
[----:B------:R-:W-:-:S06]  /*0d30*/  ISETP.GE.U32.AND P1, PT, R16, R3, PT ;  /* 0x000000031000720c */ /* 0x000fcc0003f26070 */
[----:B0-----:R-:W0:Y:S01]  /*0d40*/  @!P6 LDC.64 R6, c[0x0][0x380] ;  /* 0x0000e000ff06eb82 */ /* 0x001e220000000a00 */
[----:B-----5:R-:W-:Y:S02]  /*0d50*/  @!P2 IMAD.IADD R13, R12, 0x1, R13 ;  /* 0x000000010c0da824 */ /* 0x020fe400078e020d */
[----:B------:R-:W-:-:S03]  /*0d60*/  IMAD.IADD R12, R16, 0x1, R2 ;  /* 0x00000001100c7824 */ /* 0x000fc600078e0202 */
[----:B------:R-:W-:Y:S02]  /*0d70*/  @!P4 IADD3 R13, PT, PT, R4, R13, RZ ;  /* 0x0000000d040dc210 */ /* 0x000fe40007ffe0ff */
[----:B------:R-:W2:Y:S01]  /*0d80*/  @!P1 LDC.64 R4, c[0x0][0x380] ;  /* 0x0000e000ff049b82 */ /* 0x000ea20000000a00 */
[----:B-1----:R-:W-:Y:S01]  /*0d90*/  @!P5 IMAD.WIDE.U32 R8, R15, 0x4, R8 ;  /* 0x000000040f08d825 */ /* 0x002fe200078e0008 */
[----:B------:R-:W-:-:S05]  /*0da0*/  ISETP.GE.U32.AND P2, PT, R12, R3, PT ;  /* 0x000000030c00720c */ /* 0x000fca0003f46070 */
[----:B------:R-:W3:Y:S01]  /*0db0*/  @!P5 LDG.E R8, desc[UR4][R8.64] ;  /* 0x000000040808d981 */ /* 0x000ee2000c1e1900 */
[----:B------:R-:W-:Y:S02]  /*0dc0*/  @!P3 IMAD.IADD R13, R14, 0x1, R13 ;  /* 0x000000010e0db824 */ /* 0x000fe400078e020d */
[----:B0-----:R-:W-:Y:S01]  /*0dd0*/  @!P6 IMAD.WIDE.U32 R14, R11, 0x4, R6 ;  /* 0x000000040b0ee825 */ /* 0x001fe200078e0006 */
[----:B------:R-:W-:-:S04]  /*0de0*/  IADD3 R11, PT, PT, R12, R2, RZ ;  /* 0x000000020c0b7210 */ /* 0x000fc80007ffe0ff */
[----:B------:R-:W0:Y:S01]  /*0df0*/  @!P2 LDC.64 R6, c[0x0][0x380] ;  /* 0x0000e000ff06ab82 */ /* 0x000e220000000a00 */
[C---:B------:R-:W-:Y:S01]  /*0e00*/  ISETP.GE.U32.AND P4, PT, R11.reuse, R3, PT ;  /* 0x000000030b00720c */ /* 0x040fe20003f86070 */
[----:B--2---:R-:W-:Y:S01]  /*0e10*/  @!P1 IMAD.WIDE.U32 R4, R16, 0x4, R4 ;  /* 0x0000000410049825 */ /* 0x004fe200078e0004 */
[----:B------:R-:W2:Y:S04]  /*0e20*/  @!P6 LDG.E R14, desc[UR4][R14.64] ;  /* 0x000000040e0ee981 */ /* 0x000ea8000c1e1900 */
[----:B------:R1:W4:Y:S01]  /*0e30*/  @!P1 LDG.E R9, desc[UR4][R4.64] ;  /* 0x0000000404099981 */ /* 0x000322000c1e1900 */
[----:B------:R-:W-:-:S06]  /*0e40*/  IMAD.IADD R16, R11, 0x1, R2 ;  /* 0x000000010b107824 */ /* 0x000fcc00078e0202 */
[----:B-1----:R-:W1:Y:S01]  /*0e50*/  @!P4 LDC.64 R4, c[0x0][0x380] ;  /* 0x0000e000ff04cb82 */ /* 0x002e620000000a00 */
[----:B------:R-:W-:Y:S01]  /*0e60*/  ISETP.GE.U32.AND P3, PT, R16, R3, PT ;  /* 0x000000031000720c */ /* 0x000fe20003f66070 */
[----:B0-----:R-:W-:-:S06]  /*0e70*/  @!P2 IMAD.WIDE.U32 R18, R12, 0x4, R6 ;  /* 0x000000040c12a825 */ /* 0x001fcc00078e0006 */
[----:B------:R-:W5:Y:S06]  /*0e80*/  @!P2 LDG.E R18, desc[UR4][R18.64] ;  /* 0x000000041212a981 */ /* 0x000f6c000c1e1900 */
[----:B------:R-:W0:Y:S01]  /*0e90*/  @!P3 LDC.64 R6, c[0x0][0x380] ;  /* 0x0000e000ff06bb82 */ /* 0x000e220000000a00 */
[----:B-1----:R-:W-:-:S05]  /*0ea0*/  @!P4 IMAD.WIDE.U32 R4, R11, 0x4, R4 ;  /* 0x000000040b04c825 */ /* 0x002fca00078e0004 */
[----:B------:R1:W5:Y:S01]  /*0eb0*/  @!P4 LDG.E R12, desc[UR4][R4.64] ;  /* 0x00000004040cc981 */ /* 0x000362000c1e1900 */
[----:B0-----:R-:W-:-:S05]  /*0ec0*/  @!P3 IMAD.WIDE.U32 R6, R16, 0x4, R6 ;  /* 0x000000041006b825 */ /* 0x001fca00078e0006 */
[----:B------:R0:W5:Y:S01]  /*0ed0*/  @!P3 LDG.E R15, desc[UR4][R6.64] ;  /* 0x00000004060fb981 */ /* 0x000162000c1e1900 */
[----:B------:R-:W-:-:S04]  /*0ee0*/  IMAD.IADD R16, R16, 0x1, R2 ;  /* 0x0000000110107824 */ /* 0x000fc800078e0202 */
[----:B------:R-:W-:Y:S01]  /*0ef0*/  IMAD.IADD R11, R16, 0x1, R2 ;  /* 0x00000001100b7824 */ /* 0x000fe200078e0202 */
[----:B---3--:R-:W-:Y:S02]  /*0f00*/  @!P5 IADD3 R13, PT, PT, R8, R13, RZ ;  /* 0x0000000d080dd210 */ /* 0x008fe40007ffe0ff */
[----:B------:R-:W-:-:S13]  /*0f10*/  ISETP.GE.U32.AND P5, PT, R16, R3, PT ;  /* 0x000000031000720c */ /* 0x000fda0003fa6070 */
[----:B-1----:R-:W1:Y:S01]  /*0f20*/  @!P5 LDC.64 R4, c[0x0][0x380] ;  /* 0x0000e000ff04db82 */ /* 0x002e620000000a00 */
[----:B--2---:R-:W-:Y:S01]  /*0f30*/  @!P6 IMAD.IADD R13, R14, 0x1, R13 ;  /* 0x000000010e0de824 */ /* 0x004fe200078e020d */
[C---:B------:R-:W-:Y:S01]  /*0f40*/  ISETP.GE.U32.AND P6, PT, R11.reuse, R3, PT ;  /* 0x000000030b00720c */ /* 0x040fe20003fc6070 */
[----:B------:R-:W-:-:S03]  /*0f50*/  IMAD.IADD R14, R11, 0x1, R2 ;  /* 0x000000010b0e7824 */ /* 0x000fc600078e0202 */
[----:B----4-:R-:W-:Y:S02]  /*0f60*/  @!P1 IADD3 R13, PT, PT, R9, R13, RZ ;  /* 0x0000000d090d9210 */ /* 0x010fe40007ffe0ff */
[----:B------:R-:W-:-:S07]  /*0f70*/  ISETP.GE.U32.AND P1, PT, R14, R3, PT ;  /* 0x000000030e00720c */ /* 0x000fce0003f26070 */
[----:B0-----:R-:W0:Y:S01]  /*0f80*/  @!P6 LDC.64 R6, c[0x0][0x380] ;  /* 0x0000e000ff06eb82 */ /* 0x001e220000000a00 */
[----:B------:R-:W-:-:S07]  /*0f90*/  IADD3 R17, PT, PT, R14, R2, RZ ;  /* 0x000000020e117210 */ /* 0x000fce0007ffe0ff */
[----:B------:R-:W2:Y:S01]  /*0fa0*/  @!P1 LDC.64 R8, c[0x0][0x380] ;  /* 0x0000e000ff089b82 */ /* 0x000ea20000000a00 */
[----:B-----5:R-:W-:Y:S01]  /*0fb0*/  @!P2 IMAD.IADD R13, R18, 0x1, R13 ;  /* 0x00000001120da824 */ /* 0x020fe200078e020d */
[----:B------:R-:W-:Y:S01]  /*0fc0*/  ISETP.GE.U32.AND P2, PT, R17, R3, PT ;  /* 0x000000031100720c */ /* 0x000fe20003f46070 */
[----:B-1----:R-:W-:-:S04]  /*0fd0*/  @!P5 IMAD.WIDE.U32 R4, R16, 0x4, R4 ;  /* 0x000000041004d825 */ /* 0x002fc800078e0004 */
[----:B------:R-:W-:Y:S01]  /*0fe0*/  @!P4 IMAD.IADD R13, R12, 0x1, R13 ;  /* 0x000000010c0dc824 */ /* 0x000fe200078e020d */
[----:B------:R-:W-:-:S04]  /*0ff0*/  IADD3 R12, PT, PT, R17, R2, RZ ;  /* 0x00000002110c7210 */ /* 0x000fc80007ffe0ff */
[----:B------:R-:W-:Y:S01]  /*1000*/  ISETP.GE.U32.AND P4, PT, R12, R3, PT ;  /* 0x000000030c00720c */ /* 0x000fe20003f86070 */
[----:B0-----:R-:W-:Y:S02]  /*1010*/  @!P6 IMAD.WIDE.U32 R18, R11, 0x4, R6 ;  /* 0x000000040b12e825 */ /* 0x001fe400078e0006 */
[----:B------:R-:W0:Y:S01]  /*1020*/  @!P2 LDC.64 R6, c[0x0][0x380] ;  /* 0x0000e000ff06ab82 */ /* 0x000e220000000a00 */
[----:B------:R1:W3:Y:S04]  /*1030*/  @!P5 LDG.E R11, desc[UR4][R4.64] ;  /* 0x00000004040bd981 */ /* 0x0002e8000c1e1900 */
[----:B------:R-:W4:Y:S05]  /*1040*/  @!P6 LDG.E R18, desc[UR4][R18.64] ;  /* 0x000000041212e981 */ /* 0x000f2a000c1e1900 */
[----:B-1----:R-:W1:Y:S01]  /*1050*/  @!P4 LDC.64 R4, c[0x0][0x380] ;  /* 0x0000e000ff04cb82 */ /* 0x002e620000000a00 */
[----:B------:R-:W-:-:S02]  /*1060*/  @!P3 IMAD.IADD R13, R15, 0x1, R13 ;  /* 0x000000010f0db824 */ /* 0x000fc400078e020d */
[----:B------:R-:W-:Y:S02]  /*1070*/  IMAD.IADD R15, R12, 0x1, R2 ;  /* 0x000000010c0f7824 */ /* 0x000fe400078e0202 */
[----:B--2---:R-:W-:-:S03]  /*1080*/  @!P1 IMAD.WIDE.U32 R8, R14, 0x4, R8 ;  /* 0x000000040e089825 */ /* 0x004fc600078e0008 */
[----:B------:R-:W-:Y:S02]  /*1090*/  ISETP.GE.U32.AND P3, PT, R15, R3, PT ;  /* 0x000000030f00720c */ /* 0x000fe40003f66070 */
[----:B------:R0:W2:Y:S02]  /*10a0*/  @!P1 LDG.E R14, desc[UR4][R8.64] ;  /* 0x00000004080e9981 */ /* 0x0000a4000c1e1900 */
[----:B0-----:R-:W-:-:S09]  /*10b0*/  @!P2 IMAD.WIDE.U32 R8, R17, 0x4, R6 ;  /* 0x000000041108a825 */ /* 0x001fd200078e0006 */
[----:B------:R-:W0:Y:S01]  /*10c0*/  @!P3 LDC.64 R6, c[0x0][0x380] ;  /* 0x0000e000ff06bb82 */ /* 0x000e220000000a00 */
[----:B-1----:R-:W-:Y:S02]  /*10d0*/  @!P4 IMAD.WIDE.U32 R4, R12, 0x4, R4 ;  /* 0x000000040c04c825 */ /* 0x002fe400078e0004 */
[----:B------:R-:W5:Y:S04]  /*10e0*/  @!P2 LDG.E R12, desc[UR4][R8.64] ;  /* 0x00000004080ca981 */ /* 0x000f68000c1e1900 */
[----:B------:R-:W5:Y:S01]  /*10f0*/  @!P4 LDG.E R4, desc[UR4][R4.64] ;  /* 0x000000040404c981 */ /* 0x000f62000c1e1900 */
[----:B0-----:R-:W-:-:S05]  /*1100*/  @!P3 IMAD.WIDE.U32 R6, R15, 0x4, R6 ;  /* 0x000000040f06b825 */ /* 0x001fca00078e0006 */
[----:B------:R0:W5:Y:S01]  /*1110*/  @!P3 LDG.E R16, desc[UR4][R6.64] ;  /* 0x000000040610b981 */ /* 0x000162000c1e1900 */
[----:B------:R-:W-:Y:S01]  /*1120*/  IMAD.IADD R15, R15, 0x1, R2 ;  /* 0x000000010f0f7824 */ /* 0x000fe200078e0202 */
[----:B---3--:R-:W-:-:S03]  /*1130*/  @!P5 IADD3 R13, PT, PT, R11, R13, RZ ;  /* 0x0000000d0b0dd210 */ /* 0x008fc60007ffe0ff */
[----:B------:R-:W-:Y:S02]  /*1140*/  IMAD.IADD R11, R15, 0x1, R2 ;  /* 0x000000010f0b7824 */ /* 0x000fe400078e0202 */
[----:B----4-:R-:W-:-:S03]  /*1150*/  @!P6 IMAD.IADD R13, R18, 0x1, R13 ;  /* 0x00000001120de824 */ /* 0x010fc600078e020d */
[-C--:B------:R-:W-:Y:S02]  /*1160*/  ISETP.GE.U32.AND P6, PT, R11, R3.reuse, PT ;  /* 0x000000030b00720c */ /* 0x080fe40003fc6070 */
[----:B------:R-:W-:Y:S02]  /*1170*/  ISETP.GE.U32.AND P5, PT, R15, R3, PT ;  /* 0x000000030f00720c */ /* 0x000fe40003fa6070 */
[----:B------:R-:W-:-:S09]  /*1180*/  IADD3 R17, PT, PT, R11, R2, RZ ;  /* 0x000000020b117210 */ /* 0x000fd20007ffe0ff */
[----:B0-----:R-:W0:Y:S01]  /*1190*/  @!P6 LDC.64 R6, c[0x0][0x380] ;  /* 0x0000e000ff06eb82 */ /* 0x001e220000000a00 */
[----:B--2---:R-:W-:Y:S01]  /*11a0*/  @!P1 IMAD.IADD R13, R14, 0x1, R13 ;  /* 0x000000010e0d9824 */ /* 0x004fe200078e020d */
[----:B------:R-:W-:-:S06]  /*11b0*/  ISETP.GE.U32.AND P1, PT, R17, R3, PT ;  /* 0x000000031100720c */ /* 0x000fcc0003f26070 */
[----:B------:R-:W1:Y:S01]  /*11c0*/  @!P5 LDC.64 R8, c[0x0][0x380] ;  /* 0x0000e000ff08db82 */ /* 0x000e620000000a00 */
[----:B-----5:R-:W-:Y:S02]  /*11d0*/  @!P2 IMAD.IADD R13, R12, 0x1, R13 ;  /* 0x000000010c0da824 */ /* 0x020fe400078e020d */
[----:B------:R-:W-:-:S03]  /*11e0*/  IMAD.IADD R12, R17, 0x1, R2 ;  /* 0x00000001110c7824 */ /* 0x000fc600078e0202 */
[----:B------:R-:W-:Y:S02]  /*11f0*/  @!P4 IADD3 R13, PT, PT, R4, R13, RZ ;  /* 0x0000000d040dc210 */ /* 0x000fe40007ffe0ff */
[----:B------:R-:W2:Y:S01]  /*1200*/  @!P1 LDC.64 R4, c[0x0][0x380] ;  /* 0x0000e000ff049b82 */ /* 0x000ea20000000a00 */
[C---:B------:R-:W-:Y:S02]  /*1210*/  ISETP.GE.U32.AND P2, PT, R12.reuse, R3, PT ;  /* 0x000000030c00720c */ /* 0x040fe40003f46070 */
[----:B------:R-:W-:Y:S01]  /*1220*/  IADD3 R14, PT, PT, R12, R2, RZ ;  /* 0x000000020c0e7210 */ /* 0x000fe20007ffe0ff */
[----:B0-----:R-:W-:-:S03]  /*1230*/  @!P6 IMAD.WIDE.U32 R18, R11, 0x4, R6 ;  /* 0x000000040b12e825 */ /* 0x001fc600078e0006 */
[C---:B------:R-:W-:Y:S01]  /*1240*/  ISETP.GE.U32.AND P4, PT, R14.reuse, R3, PT ;  /* 0x000000030e00720c */ /* 0x040fe20003f86070 */
[----:B-1----:R-:W-:Y:S02]  /*1250*/  @!P5 IMAD.WIDE.U32 R8, R15, 0x4, R8 ;  /* 0x000000040f08d825 */ /* 0x002fe400078e0008 */
[----:B------:R-:W3:Y:S04]  /*1260*/  @!P6 LDG.E R18, desc[UR4][R18.64] ;  /* 0x000000041212e981 */ /* 0x000ee8000c1e1900 */
[----:B------:R-:W0:Y:S01]  /*1270*/  @!P2 LDC.64 R6, c[0x0][0x380] ;  /* 0x0000e000ff06ab82 */ /* 0x000e220000000a00 */
[----:B------:R-:W-:Y:S01]  /*1280*/  IMAD.IADD R15, R14, 0x1, R2 ;  /* 0x000000010e0f7824 */ /* 0x000fe200078e0202 */
[----:B------:R2:W4:Y:S01]  /*1290*/  @!P5 LDG.E R11, desc[UR4][R8.64] ;  /* 0x00000004080bd981 */ /* 0x000522000c1e1900 */
[----:B------:R-:W-:-:S03]  /*12a0*/  @!P3 IMAD.IADD R13, R16, 0x1, R13 ;  /* 0x00000001100db824 */ /* 0x000fc600078e020d */
[----:B------:R-:W-:Y:S01]  /*12b0*/  ISETP.GE.U32.AND P3, PT, R15, R3, PT ;  /* 0x000000030f00720c */ /* 0x000fe20003f66070 */
[----:B--2---:R-:W-:Y:S02]  /*12c0*/  @!P1 IMAD.WIDE.U32 R8, R17, 0x4, R4 ;  /* 0x0000000411089825 */ /* 0x004fe400078e0004 */
[----:B------:R-:W1:Y:S03]  /*12d0*/  @!P4 LDC.64 R4, c[0x0][0x380] ;  /* 0x0000e000ff04cb82 */ /* 0x000e660000000a00 */
[----:B------:R0:W2:Y:S02]  /*12e0*/  @!P1 LDG.E R16, desc[UR4][R8.64] ;  /* 0x0000000408109981 */ /* 0x0000a4000c1e1900 */
[----:B0-----:R-:W-:-:S05]  /*12f0*/  @!P2 IMAD.WIDE.U32 R8, R12, 0x4, R6 ;  /* 0x000000040c08a825 */ /* 0x001fca00078e0006 */
[----:B------:R-:W0:Y:S01]  /*1300*/  @!P3 LDC.64 R6, c[0x0][0x380] ;  /* 0x0000e000ff06bb82 */ /* 0x000e220000000a00 */
[----:B------:R5:W5:Y:S01]  /*1310*/  @!P2 LDG.E R12, desc[UR4][R8.64] ;  /* 0x00000004080ca981 */ /* 0x000b62000c1e1900 */
[----:B-1----:R-:W-:-:S06]  /*1320*/  @!P4 IMAD.WIDE.U32 R4, R14, 0x4, R4 ;  /* 0x000000040e04c825 */ /* 0x002fcc00078e0004 */
[----:B------:R-:W5:Y:S01]  /*1330*/  @!P4 LDG.E R4, desc[UR4][R4.64] ;  /* 0x000000040404c981 */ /* 0x000f62000c1e1900 */
[----:B0-----:R-:W-:-:S05]  /*1340*/  @!P3 IMAD.WIDE.U32 R6, R15, 0x4, R6 ;  /* 0x000000040f06b825 */ /* 0x001fca00078e0006 */
[----:B------:R0:W5:Y:S01]  /*1350*/  @!P3 LDG.E R14, desc[UR4][R6.64] ;  /* 0x00000004060eb981 */ /* 0x000162000c1e1900 */
[----:B------:R-:W-:Y:S01]  /*1360*/  IMAD.IADD R15, R15, 0x1, R2 ;  /* 0x000000010f0f7824 */ /* 0x000fe200078e0202 */
[----:B----4-:R-:W-:-:S03]  /*1370*/  @!P5 IADD3 R13, PT, PT, R11, R13, RZ ;  /* 0x0000000d0b0dd210 */ /* 0x010fc60007ffe0ff */
[C---:B------:R-:W-:Y:S01]  /*1380*/  IMAD.IADD R11, R15.reuse, 0x1, R2 ;  /* 0x000000010f0b7824 */ /* 0x040fe200078e0202 */
[----:B------:R-:W-:Y:S01]  /*1390*/  ISETP.GE.U32.AND P5, PT, R15, R3, PT ;  /* 0x000000030f00720c */ /* 0x000fe20003fa6070 */
[----:B---3--:R-:W-:-:S03]  /*13a0*/  @!P6 IMAD.IADD R13, R18, 0x1, R13 ;  /* 0x00000001120de824 */ /* 0x008fc600078e020d */
[C---:B------:R-:W-:Y:S02]  /*13b0*/  ISETP.GE.U32.AND P6, PT, R11.reuse, R3, PT ;  /* 0x000000030b00720c */ /* 0x040fe40003fc6070 */
[----:B------:R-:W-:Y:S01]  /*13c0*/  IADD3 R17, PT, PT, R11, R2, RZ ;  /* 0x000000020b117210 */ /* 0x000fe20007ffe0ff */
[----:B--2---:R-:W-:-:S03]  /*13d0*/  @!P1 IMAD.IADD R13, R16, 0x1, R13 ;  /* 0x00000001100d9824 */ /* 0x004fc600078e020d */
[----:B------:R-:W-:-:S03]  /*13e0*/  ISETP.GE.U32.AND P1, PT, R17, R3, PT ;  /* 0x000000031100720c */ /* 0x000fc60003f26070 */
[----:B-----5:R-:W1:Y:S08]  /*13f0*/  @!P5 LDC.64 R8, c[0x0][0x380] ;  /* 0x0000e000ff08db82 */ /* 0x020e700000000a00 */
[----:B0-----:R-:W0:Y:S01]  /*1400*/  @!P6 LDC.64 R6, c[0x0][0x380] ;  /* 0x0000e000ff06eb82 */ /* 0x001e220000000a00 */
[----:B------:R-:W-:Y:S02]  /*1410*/  @!P2 IMAD.IADD R13, R12, 0x1, R13 ;  /* 0x000000010c0da824 */ /* 0x000fe400078e020d */
        /* <DEDUP_REMOVED lines=10> */
[----:B------:R-:W-:Y:S01]  /*14c0*/  ISETP.GE.U32.AND P4, PT, R11, R3, PT ;  /* 0x000000030b00720c */ /* 0x000fe20003f86070 */
[----:B------:R-:W4:Y:S01]  /*14d0*/  @!P6 LDG.E R14, desc[UR4][R14.64] ;  /* 0x000000040e0ee981 */ /* 0x000f22000c1e1900 */
[----:B--2---:R-:W-:-:S05]  /*14e0*/  @!P1 IMAD.WIDE.U32 R4, R17, 0x4, R4 ;  /* 0x0000000411049825 */ /* 0x004fca00078e0004 */
[----:B------:R1:W2:Y:S01]  /*14f0*/  @!P1 LDG.E R9, desc[UR4][R4.64] ;  /* 0x0000000404099981 */ /* 0x0002a2000c1e1900 */
[----:B------:R-:W-:-:S05]  /*1500*/  IMAD.IADD R16, R11, 0x1, R2 ;  /* 0x000000010b107824 */ /* 0x000fca00078e0202 */
        /* <DEDUP_REMOVED lines=9> */
[----:B------:R-:W-:-:S04]  /*15a0*/  IADD3 R16, PT, PT, R16, R2, RZ ;  /* 0x0000000210107210 */ /* 0x000fc80007ffe0ff */
[----:B------:R-:W-:Y:S01]  /*15b0*/  IADD3 R12, PT, PT, R16, R2, RZ ;  /* 0x00000002100c7210 */ /* 0x000fe20007ffe0ff */
[----:B---3--:R-:W-:Y:S01]  /*15c0*/  @!P5 IMAD.IADD R13, R8, 0x1, R13 ;  /* 0x00000001080dd824 */ /* 0x008fe200078e020d */
[----:B------:R-:W-:-:S03]  /*15d0*/  ISETP.GE.U32.AND P5, PT, R16, R3, PT ;  /* 0x000000031000720c */ /* 0x000fc60003fa6070 */
[----:B----4-:R-:W-:Y:S01]  /*15e0*/  @!P6 IMAD.IADD R13, R14, 0x1, R13 ;  /* 0x000000010e0de824 */ /* 0x010fe200078e020d */
[----:B------:R-:W-:-:S09]  /*15f0*/  ISETP.GE.U32.AND P6, PT, R12, R3, PT ;  /* 0x000000030c00720c */ /* 0x000fd20003fc6070 */
[----:B-1----:R-:W1:Y:S01]  /*1600*/  @!P5 LDC.64 R4, c[0x0][0x380] ;  /* 0x0000e000ff04db82 */ /* 0x002e620000000a00 */
[----:B------:R-:W-:Y:S01]  /*1610*/  IMAD.IADD R14, R12, 0x1, R2 ;  /* 0x000000010c0e7824 */ /* 0x000fe200078e0202 */
[----:B--2---:R-:W-:-:S06]  /*1620*/  @!P1 IADD3 R13, PT, PT, R9, R13, RZ ;  /* 0x0000000d090d9210 */ /* 0x004fcc0007ffe0ff */
[----:B0-----:R-:W0:Y:S01]  /*1630*/  @!P6 LDC.64 R6, c[0x0][0x380] ;  /* 0x0000e000ff06eb82 */ /* 0x001e220000000a00 */
[C---:B------:R-:W-:Y:S01]  /*1640*/  ISETP.GE.U32.AND P1, PT, R14.reuse, R3, PT ;  /* 0x000000030e00720c */ /* 0x040fe20003f26070 */
[----:B------:R-:W-:Y:S01]  /*1650*/  IMAD.IADD R17, R14, 0x1, R2 ;  /* 0x000000010e117824 */ /* 0x000fe200078e0202 */
[----:B-----5:R-:W-:-:S11]  /*1660*/  @!P2 IADD3 R13, PT, PT, R18, R13, RZ ;  /* 0x0000000d120da210 */ /* 0x020fd60007ffe0ff */
[----:B------:R-:W2:Y:S01]  /*1670*/  @!P1 LDC.64 R8, c[0x0][0x380] ;  /* 0x0000e000ff089b82 */ /* 0x000ea20000000a00 */
[----:B------:R-:W-:Y:S01]  /*1680*/  ISETP.GE.U32.AND P2, PT, R17, R3, PT ;  /* 0x000000031100720c */ /* 0x000fe20003f46070 */
[----:B-1----:R-:W-:Y:S01]  /*1690*/  @!P5 IMAD.WIDE.U32 R4, R16, 0x4, R4 ;  /* 0x000000041004d825 */ /* 0x002fe200078e0004 */
[----:B------:R-:W-:Y:S02]  /*16a0*/  @!P4 IADD3 R13, PT, PT, R11, R13, RZ ;  /* 0x0000000d0b0dc210 */ /* 0x000fe40007ffe0ff */
[----:B------:R-:W-:-:S04]  /*16b0*/  IADD3 R11, PT, PT, R17, R2, RZ ;  /* 0x00000002110b7210 */ /* 0x000fc80007ffe0ff */
[----:B------:R-:W-:Y:S01]  /*16c0*/  ISETP.GE.U32.AND P4, PT, R11, R3, PT ;  /* 0x000000030b00720c */ /* 0x000fe20003f86070 */
[----:B0-----:R-:W-:-:S04]  /*16d0*/  @!P6 IMAD.WIDE.U32 R18, R12, 0x4, R6 ;  /* 0x000000040c12e825 */ /* 0x001fc800078e0006 */
[----:B------:R-:W0:Y:S01]  /*16e0*/  @!P2 LDC.64 R6, c[0x0][0x380] ;  /* 0x0000e000ff06ab82 */ /* 0x000e220000000a00 */
[----:B------:R1:W3:Y:S04]  /*16f0*/  @!P5 LDG.E R12, desc[UR4][R4.64] ;  /* 0x00000004040cd981 */ /* 0x0002e8000c1e1900 */
[----:B------:R-:W4:Y:S03]  /*1700*/  @!P6 LDG.E R18, desc[UR4][R18.64] ;  /* 0x000000041212e981 */ /* 0x000f26000c1e1900 */
[----:B-1----:R-:W1:Y:S01]  /*1710*/  @!P4 LDC.64 R4, c[0x0][0x380] ;  /* 0x0000e000ff04cb82 */ /* 0x002e620000000a00 */
[----:B------:R-:W-:Y:S02]  /*1720*/  @!P3 IMAD.IADD R13, R15, 0x1, R13 ;  /* 0x000000010f0db824 */ /* 0x000fe400078e020d */
[----:B------:R-:W-:-:S02]  /*1730*/  IMAD.IADD R15, R11, 0x1, R2 ;  /* 0x000000010b0f7824 */ /* 0x000fc400078e0202 */
        /* <DEDUP_REMOVED lines=10> */
[----:B------:R-:W-:Y:S01]  /*17e0*/  IADD3 R15, PT, PT, R15, R2, RZ ;  /* 0x000000020f0f7210 */ /* 0x000fe20007ffe0ff */
[----:B---3--:R-:W-:-:S03]  /*17f0*/  @!P5 IMAD.IADD R13, R12, 0x1, R13 ;  /* 0x000000010c0dd824 */ /* 0x008fc600078e020d */
[----:B------:R-:W-:Y:S01]  /*1800*/  IADD3 R12, PT, PT, R15, R2, RZ ;  /* 0x000000020f0c7210 */ /* 0x000fe20007ffe0ff */
[----:B----4-:R-:W-:-:S03]  /*1810*/  @!P6 IMAD.IADD R13, R18, 0x1, R13 ;  /* 0x00000001120de824 */ /* 0x010fc600078e020d */
[CC--:B------:R-:W-:Y:S02]  /*1820*/  ISETP.GE.U32.AND P6, PT, R12.reuse, R3.reuse, PT ;  /* 0x000000030c00720c */ /* 0x0c0fe40003fc6070 */
[----:B------:R-:W-:Y:S02]  /*1830*/  ISETP.GE.U32.AND P5, PT, R15, R3, PT ;  /* 0x000000030f00720c */ /* 0x000fe40003fa6070 */
[----:B------:R-:W-:-:S09]  /*1840*/  IADD3 R17, PT, PT, R12, R2, RZ ;  /* 0x000000020c117210 */ /* 0x000fd20007ffe0ff */
[----:B0-----:R-:W0:Y:S01]  /*1850*/  @!P6 LDC.64 R6, c[0x0][0x380] ;  /* 0x0000e000ff06eb82 */ /* 0x001e220000000a00 */
[----:B--2---:R-:W-:Y:S01]  /*1860*/  @!P1 IMAD.IADD R13, R14, 0x1, R13 ;  /* 0x000000010e0d9824 */ /* 0x004fe200078e020d */
[----:B------:R-:W-:-:S06]  /*1870*/  ISETP.GE.U32.AND P1, PT, R17, R3, PT ;  /* 0x000000031100720c */ /* 0x000fcc0003f26070 */
[----:B------:R-:W1:Y:S01]  /*1880*/  @!P5 LDC.64 R8, c[0x0][0x380] ;  /* 0x0000e000ff08db82 */ /* 0x000e620000000a00 */
[----:B-----5:R-:W-:Y:S02]  /*1890*/  @!P2 IADD3 R13, PT, PT, R11, R13, RZ ;  /* 0x0000000d0b0da210 */ /* 0x020fe40007ffe0ff */
[----:B------:R-:W-:-:S04]  /*18a0*/  IADD3 R11, PT, PT, R17, R2, RZ ;  /* 0x00000002110b7210 */ /* 0x000fc80007ffe0ff */
[C---:B------:R-:W-:Y:S01]  /*18b0*/  ISETP.GE.U32.AND P2, PT, R11.reuse, R3, PT ;  /* 0x000000030b00720c */ /* 0x040fe20003f46070 */
[----:B------:R-:W-:Y:S02]  /*18c0*/  @!P4 IMAD.IADD R13, R4, 0x1, R13 ;  /* 0x00000001040dc824 */ /* 0x000fe400078e020d */
[----:B------:R-:W2:Y:S01]  /*18d0*/  @!P1 LDC.64 R4, c[0x0][0x380] ;  /* 0x0000e000ff049b82 */ /* 0x000ea20000000a00 */
[----:B0-----:R-:W-:Y:S01]  /*18e0*/  @!P6 IMAD.WIDE.U32 R18, R12, 0x4, R6 ;  /* 0x000000040c12e825 */ /* 0x001fe200078e0006 */
[----:B------:R-:W-:-:S04]  /*18f0*/  IADD3 R14, PT, PT, R11, R2, RZ ;  /* 0x000000020b0e7210 */ /* 0x000fc80007ffe0ff */
[C---:B------:R-:W-:Y:S01]  /*1900*/  ISETP.GE.U32.AND P4, PT, R14.reuse, R3, PT ;  /* 0x000000030e00720c */ /* 0x040fe20003f86070 */
[----:B-1----:R-:W-:Y:S01]  /*1910*/  @!P5 IMAD.WIDE.U32 R8, R15, 0x4, R8 ;  /* 0x000000040f08d825 */ /* 0x002fe200078e0008 */
[----:B------:R-:W3:Y:S02]  /*1920*/  @!P6 LDG.E R18, desc[UR4][R18.64] ;  /* 0x000000041212e981 */ /* 0x000ee4000c1e1900 */
        /* <DEDUP_REMOVED lines=10> */
[----:B------:R5:W2:Y:S01]  /*19d0*/  @!P2 LDG.E R11, desc[UR4][R8.64] ;  /* 0x00000004080ba981 */ /* 0x000aa2000c1e1900 */
[----:B-1----:R-:W-:-:S06]  /*19e0*/  @!P4 IMAD.WIDE.U32 R4, R14, 0x4, R4 ;  /* 0x000000040e04c825 */ /* 0x002fcc00078e0004 */
[----:B------:R-:W2:Y:S01]  /*19f0*/  @!P4 LDG.E R4, desc[UR4][R4.64] ;  /* 0x000000040404c981 */ /* 0x000ea2000c1e1900 */
[----:B0-----:R-:W-:-:S05]  /*1a00*/  @!P3 IMAD.WIDE.U32 R6, R15, 0x4, R6 ;  /* 0x000000040f06b825 */ /* 0x001fca00078e0006 */
[----:B------:R0:W2:Y:S01]  /*1a10*/  @!P3 LDG.E R14, desc[UR4][R6.64] ;  /* 0x00000004060eb981 */ /* 0x0000a2000c1e1900 */
[----:B------:R-:W-:Y:S01]  /*1a20*/  IADD3 R15, PT, PT, R15, R2, RZ ;  /* 0x000000020f0f7210 */ /* 0x000fe20007ffe0ff */
[----:B----4-:R-:W-:-:S03]  /*1a30*/  @!P5 IMAD.IADD R13, R12, 0x1, R13 ;  /* 0x000000010c0dd824 */ /* 0x010fc600078e020d */
[CC--:B------:R-:W-:Y:S01]  /*1a40*/  IADD3 R12, PT, PT, R15.reuse, R2.reuse, RZ ;  /* 0x000000020f0c7210 */ /* 0x0c0fe20007ffe0ff */
[----:B---3--:R-:W-:Y:S01]  /*1a50*/  @!P6 IMAD.IADD R13, R18, 0x1, R13 ;  /* 0x00000001120de824 */ /* 0x008fe200078e020d */
[-C--:B------:R-:W-:Y:S02]  /*1a60*/  ISETP.GE.U32.AND P6, PT, R15, R3.reuse, PT ;  /* 0x000000030f00720c */ /* 0x080fe40003fc6070 */
[C---:B------:R-:W-:Y:S02]  /*1a70*/  ISETP.GE.U32.AND P5, PT, R12.reuse, R3, PT ;  /* 0x000000030c00720c */ /* 0x040fe40003fa6070 */
[----:B------:R-:W-:-:S09]  /*1a80*/  IADD3 R17, PT, PT, R12, R2, RZ ;  /* 0x000000020c117210 */ /* 0x000fd20007ffe0ff */
[----:B-----5:R-:W1:Y:S01]  /*1a90*/  @!P6 LDC.64 R8, c[0x0][0x380] ;  /* 0x0000e000ff08eb82 */ /* 0x020e620000000a00 */
[----:B--2---:R-:W-:Y:S01]  /*1aa0*/  @!P1 IMAD.IADD R13, R16, 0x1, R13 ;  /* 0x00000001100d9824 */ /* 0x004fe200078e020d */
[----:B------:R-:W-:-:S06]  /*1ab0*/  ISETP.GE.U32.AND P1, PT, R17, R3, PT ;  /* 0x000000031100720c */ /* 0x000fcc0003f26070 */
[----:B0-----:R-:W0:Y:S01]  /*1ac0*/  @!P5 LDC.64 R6, c[0x0][0x380] ;  /* 0x0000e000ff06db82 */ /* 0x001e220000000a00 */
[----:B------:R-:W-:Y:S02]  /*1ad0*/  @!P2 IADD3 R13, PT, PT, R11, R13, RZ ;  /* 0x0000000d0b0da210 */ /* 0x000fe40007ffe0ff */
[----:B------:R-:W-:-:S04]  /*1ae0*/  IADD3 R11, PT, PT, R17, R2, RZ ;  /* 0x00000002110b7210 */ /* 0x000fc80007ffe0ff */
[----:B------:R-:W-:Y:S01]  /*1af0*/  ISETP.GE.U32.AND P2, PT, R11, R3, PT ;  /* 0x000000030b00720c */ /* 0x000fe20003f46070 */
[----:B------:R-:W-:Y:S02]  /*1b00*/  @!P4 IMAD.IADD R13, R4, 0x1, R13 ;  /* 0x00000001040dc824 */ /* 0x000fe400078e020d */
[----:B------:R-:W2:Y:S01]  /*1b10*/  @!P1 LDC.64 R4, c[0x0][0x380] ;  /* 0x0000e000ff049b82 */ /* 0x000ea20000000a00 */
[----:B-1----:R-:W-:-:S06]  /*1b20*/  @!P6 IMAD.WIDE.U32 R8, R15, 0x4, R8 ;  /* 0x000000040f08e825 */ /* 0x002fcc00078e0008 */
[----:B------:R-:W3:Y:S01]  /*1b30*/  @!P6 LDG.E R8, desc[UR4][R8.64] ;  /* 0x000000040808e981 */ /* 0x000ee2000c1e1900 */
[----:B------:R-:W-:Y:S02]  /*1b40*/  @!P3 IMAD.IADD R13, R14, 0x1, R13 ;  /* 0x000000010e0db824 */ /* 0x000fe400078e020d */
[----:B0-----:R-:W-:Y:S02]  /*1b50*/  @!P5 IMAD.WIDE.U32 R14, R12, 0x4, R6 ;  /* 0x000000040c0ed825 */ /* 0x001fe400078e0006 */
[----:B------:R-:W0:Y:S01]  /*1b60*/  @!P2 LDC.64 R6, c[0x0][0x380] ;  /* 0x0000e000ff06ab82 */ /* 0x000e220000000a00 */
[----:B------:R-:W-:-:S03]  /*1b70*/  IADD3 R12, PT, PT, R11, R2, RZ ;  /* 0x000000020b0c7210 */ /* 0x000fc60007ffe0ff */
[----:B------:R-:W4:Y:S01]  /*1b80*/  @!P5 LDG.E R14, desc[UR4][R14.64] ;  /* 0x000000040e0ed981 */ /* 0x000f22000c1e1900 */
[C---:B------:R-:W-:Y:S01]  /*1b90*/  ISETP.GE.U32.AND P3, PT, R12.reuse, R3, PT ;  /* 0x000000030c00720c */ /* 0x040fe20003f66070 */
[----:B------:R-:W-:Y:S02]  /*1ba0*/  IMAD.IADD R16, R12, 0x1, R2 ;  /* 0x000000010c107824 */ /* 0x000fe400078e0202 */
[----:B--2---:R-:W-:-:S03]  /*1bb0*/  @!P1 IMAD.WIDE.U32 R4, R17, 0x4, R4 ;  /* 0x0000000411049825 */ /* 0x004fc600078e0004 */
[----:B------:R-:W-:Y:S02]  /*1bc0*/  ISETP.GE.U32.AND P4, PT, R16, R3, PT ;  /* 0x000000031000720c */ /* 0x000fe40003f86070 */
[----:B------:R1:W2:Y:S05]  /*1bd0*/  @!P1 LDG.E R9, desc[UR4][R4.64] ;  /* 0x0000000404099981 */ /* 0x0002aa000c1e1900 */
[----:B-1----:R-:W1:Y:S01]  /*1be0*/  @!P3 LDC.64 R4, c[0x0][0x380] ;  /* 0x0000e000ff04bb82 */ /* 0x002e620000000a00 */
[----:B0-----:R-:W-:-:S06]  /*1bf0*/  @!P2 IMAD.WIDE.U32 R18, R11, 0x4, R6 ;  /* 0x000000040b12a825 */ /* 0x001fcc00078e0006 */
[----:B------:R-:W5:Y:S01]  /*1c00*/  @!P2 LDG.E R18, desc[UR4][R18.64] ;  /* 0x000000041212a981 */ /* 0x000f62000c1e1900 */
        /* <DEDUP_REMOVED lines=12> */
[----:B------:R-:W-:-:S04]  /*1cd0*/  IMAD.IADD R14, R11, 0x1, R2 ;  /* 0x000000010b0e7824 */ /* 0x000fc800078e0202 */
[----:B------:R-:W-:Y:S01]  /*1ce0*/  IMAD.IADD R17, R14, 0x1, R2 ;  /* 0x000000010e117824 */ /* 0x000fe200078e0202 */
[----:B--2---:R-:W-:Y:S02]  /*1cf0*/  @!P1 IADD3 R13, PT, PT, R9, R13, RZ ;  /* 0x0000000d090d9210 */ /* 0x004fe40007ffe0ff */
[----:B0-----:R-:W0:Y:S02]  /*1d00*/  @!P5 LDC.64 R6, c[0x0][0x380] ;  /* 0x0000e000ff06db82 */ /* 0x001e240000000a00 */
[----:B------:R-:W-:Y:S02]  /*1d10*/  ISETP.GE.U32.AND P1, PT, R17, R3, PT ;  /* 0x000000031100720c */ /* 0x000fe40003f26070 */
[----:B-----5:R-:W-:Y:S02]  /*1d20*/  @!P2 IADD3 R13, PT, PT, R18, R13, RZ ;  /* 0x0000000d120da210 */ /* 0x020fe40007ffe0ff */
[----:B------:R-:W-:Y:S01]  /*1d30*/  ISETP.GE.U32.AND P2, PT, R14, R3, PT ;  /* 0x000000030e00720c */ /* 0x000fe20003f46070 */
[----:B-1----:R-:W-:-:S08]  /*1d40*/  @!P6 IMAD.WIDE.U32 R18, R16, 0x4, R4 ;  /* 0x000000041012e825 */ /* 0x002fd000078e0004 */
[----:B------:R-:W1:Y:S01]  /*1d50*/  @!P1 LDC.64 R4, c[0x0][0x380] ;  /* 0x0000e000ff049b82 */ /* 0x000e620000000a00 */
[----:B------:R-:W2:Y:S07]  /*1d60*/  @!P6 LDG.E R18, desc[UR4][R18.64] ;  /* 0x000000041212e981 */ /* 0x000eae000c1e1900 */
[----:B------:R-:W3:Y:S01]  /*1d70*/  @!P2 LDC.64 R8, c[0x0][0x380] ;  /* 0x0000e000ff08ab82 */ /* 0x000ee20000000a00 */
[----:B0-----:R-:W-:Y:S01]  /*1d80*/  @!P5 IMAD.WIDE.U32 R6, R11, 0x4, R6 ;  /* 0x000000040b06d825 */ /* 0x001fe200078e0006 */
[----:B------:R-:W-:-:S02]  /*1d90*/  IADD3 R11, PT, PT, R17, R2, RZ ;  /* 0x00000002110b7210 */ /* 0x000fc40007ffe0ff */
[----:B------:R-:W-:Y:S02]  /*1da0*/  @!P3 IADD3 R13, PT, PT, R12, R13, RZ ;  /* 0x0000000d0c0db210 */ /* 0x000fe40007ffe0ff */
[-C--:B------:R-:W-:Y:S01]  /*1db0*/  ISETP.GE.U32.AND P3, PT, R11, R3.reuse, PT ;  /* 0x000000030b00720c */ /* 0x080fe20003f66070 */
[----:B------:R0:W4:Y:S02]  /*1dc0*/  @!P5 LDG.E R12, desc[UR4][R6.64] ;  /* 0x00000004060cd981 */ /* 0x000124000c1e1900 */
[----:B------:R-:W-:Y:S01]  /*1dd0*/  @!P4 IMAD.IADD R13, R15, 0x1, R13 ;  /* 0x000000010f0dc824 */ /* 0x000fe200078e020d */
[----:B------:R-:W-:-:S09]  /*1de0*/  ISETP.GE.U32.AND P4, PT, R10, R3, PT ;  /* 0x000000030a00720c */ /* 0x000fd20003f86070 */
[----:B0-----:R-:W0:Y:S01]  /*1df0*/  @!P3 LDC.64 R6, c[0x0][0x380] ;  /* 0x0000e000ff06bb82 */ /* 0x001e220000000a00 */
[----:B---3--:R-:W-:-:S04]  /*1e00*/  @!P2 IMAD.WIDE.U32 R8, R14, 0x4, R8 ;  /* 0x000000040e08a825 */ /* 0x008fc800078e0008 */
[----:B-1----:R-:W-:-:S03]  /*1e10*/  @!P1 IMAD.WIDE.U32 R14, R17, 0x4, R4 ;  /* 0x00000004110e9825 */ /* 0x002fc600078e0004 */
[----:B------:R-:W1:Y:S01]  /*1e20*/  @!P4 LDC.64 R4, c[0x0][0x380] ;  /* 0x0000e000ff04cb82 */ /* 0x000e620000000a00 */
[----:B------:R-:W3:Y:S04]  /*1e30*/  @!P2 LDG.E R8, desc[UR4][R8.64] ;  /* 0x000000040808a981 */ /* 0x000ee8000c1e1900 */
[----:B------:R-:W5:Y:S01]  /*1e40*/  @!P1 LDG.E R14, desc[UR4][R14.64] ;  /* 0x000000040e0e9981 */ /* 0x000f62000c1e1900 */
[----:B0-----:R-:W-:-:S04]  /*1e50*/  @!P3 IMAD.WIDE.U32 R6, R11, 0x4, R6 ;  /* 0x000000040b06b825 */ /* 0x001fc800078e0006 */
[----:B-1----:R-:W-:Y:S02]  /*1e60*/  @!P4 IMAD.WIDE.U32 R4, R10, 0x4, R4 ;  /* 0x000000040a04c825 */ /* 0x002fe400078e0004 */
[----:B------:R-:W5:Y:S04]  /*1e70*/  @!P3 LDG.E R10, desc[UR4][R6.64] ;  /* 0x00000004060ab981 */ /* 0x000f68000c1e1900 */
[----:B------:R-:W5:Y:S01]  /*1e80*/  @!P4 LDG.E R4, desc[UR4][R4.64] ;  /* 0x000000040404c981 */ /* 0x000f62000c1e1900 */
[----:B--2---:R-:W-:-:S05]  /*1e90*/  @!P6 IMAD.IADD R13, R18, 0x1, R13 ;  /* 0x00000001120de824 */ /* 0x004fca00078e020d */
[----:B----4-:R-:W-:-:S05]  /*1ea0*/  @!P5 IADD3 R13, PT, PT, R12, R13, RZ ;  /* 0x0000000d0c0dd210 */ /* 0x010fca0007ffe0ff */
[----:B---3--:R-:W-:-:S05]  /*1eb0*/  @!P2 IMAD.IADD R13, R8, 0x1, R13 ;  /* 0x00000001080da824 */ /* 0x008fca00078e020d */
[----:B-----5:R-:W-:-:S05]  /*1ec0*/  @!P1 IADD3 R13, PT, PT, R14, R13, RZ ;  /* 0x0000000d0e0d9210 */ /* 0x020fca0007ffe0ff */
[----:B------:R-:W-:-:S05]  /*1ed0*/  @!P3 IMAD.IADD R13, R10, 0x1, R13 ;  /* 0x000000010a0db824 */ /* 0x000fca00078e020d */
[----:B------:R-:W-:-:S07]  /*1ee0*/  @!P4 IADD3 R13, PT, PT, R4, R13, RZ ;  /* 0x0000000d040dc210 */ /* 0x000fce0007ffe0ff */
.L_x_4:
[----:B------:R-:W-:Y:S05]  /*1ef0*/  BSYNC.RECONVERGENT B1 ;  /* 0x0000000000017941 */ /* 0x000fea0003800200 */
.L_x_2:
[----:B------:R-:W-:-:S05]  /*1f00*/  IMAD R28, R21, 0x40, R28 ;  /* 0x00000040151c7824 */ /* 0x000fca00078e021c */
[----:B------:R-:W-:-:S13]  /*1f10*/  ISETP.GE.U32.AND P1, PT, R28, R3, PT ;  /* 0x000000031c00720c */ /* 0x000fda0003f26070 */
[----:B------:R-:W-:Y:S05]  /*1f20*/  @!P1 BRA `(.L_x_5) ;  /* 0xffffffe000a89947 */ /* 0x000fea000383ffff */
.L_x_1:
[----:B------:R-:W-:Y:S05]  /*1f30*/  BSYNC.RECONVERGENT B0 ;  /* 0x0000000000007941 */ /* 0x000fea0003800200 */
.L_x_0:
[----:B------:R-:W0:Y:S01]  /*1f40*/  SHFL.DOWN PT, R4, R13, 0x10, 0x1f ;  /* 0x0a001f000d047f89 */ /* 0x000e2200000e0000 */
[----:B------:R-:W-:Y:S02]  /*1f50*/  ISETP.NE.AND P0, PT, R29, RZ, PT ;  /* 0x000000ff1d00720c */ /* 0x000fe40003f05270 */
[----:B------:R-:W-:-:S11]  /*1f60*/  ISETP.GT.U32.AND P1, PT, R20, 0x1f, PT ;  /* 0x0000001f1400780c */ /* 0x000fd60003f24070 */
[----:B------:R-:W1:Y:S01]  /*1f70*/  @!P0 S2R R6, SR_CgaCtaId ;  /* 0x0000000000068919 */ /* 0x000e620000008800 */
[----:B------:R-:W-:Y:S02]  /*1f80*/  @!P0 MOV R5, 0x400 ;  /* 0x0000040000058802 */ /* 0x000fe40000000f00 */
[----:B0-----:R-:W-:Y:S02]  /*1f90*/  IADD3 R14, PT, PT, R4, R13, RZ ;  /* 0x0000000d040e7210 */ /* 0x001fe40007ffe0ff */
[----:B------:R-:W-:-:S03]  /*1fa0*/  @!P0 SHF.R.U32.HI R4, RZ, 0x3, R20 ;  /* 0x00000003ff048819 */ /* 0x000fc60000011614 */
[----:B------:R-:W0:Y:S01]  /*1fb0*/  SHFL.DOWN PT, R3, R14, 0x8, 0x1f ;  /* 0x09001f000e037f89 */ /* 0x000e2200000e0000 */
[----:B------:R-:W-:Y:S02]  /*1fc0*/  @!P0 LOP3.LUT R4, R4, 0x7c, RZ, 0xc0, !PT ;  /* 0x0000007c04048812 */ /* 0x000fe400078ec0ff */
[----:B-1----:R-:W-:-:S04]  /*1fd0*/  @!P0 LEA R5, R6, R5, 0x18 ;  /* 0x0000000506058211 */ /* 0x002fc800078ec0ff */
[----:B------:R-:W-:Y:S01]  /*1fe0*/  @!P0 IADD3 R4, PT, PT, R4, R5, RZ ;  /* 0x0000000504048210 */ /* 0x000fe20007ffe0ff */
[----:B0-----:R-:W-:-:S05]  /*1ff0*/  IMAD.IADD R12, R3, 0x1, R14 ;  /* 0x00000001030c7824 */ /* 0x001fca00078e020e */
[----:B------:R-:W0:Y:S02]  /*2000*/  SHFL.DOWN PT, R3, R12, 0x4, 0x1f ;  /* 0x08801f000c037f89 */ /* 0x000e2400000e0000 */
[----:B0-----:R-:W-:-:S05]  /*2010*/  IADD3 R10, PT, PT, R3, R12, RZ ;  /* 0x0000000c030a7210 */ /* 0x001fca0007ffe0ff */
[----:B------:R-:W0:Y:S02]  /*2020*/  SHFL.DOWN PT, R3, R10, 0x2, 0x1f ;  /* 0x08401f000a037f89 */ /* 0x000e2400000e0000 */
[----:B0-----:R-:W-:-:S05]  /*2030*/  IMAD.IADD R8, R3, 0x1, R10 ;  /* 0x0000000103087824 */ /* 0x001fca00078e020a */
[----:B------:R-:W0:Y:S02]  /*2040*/  SHFL.DOWN PT, R3, R8, 0x1, 0x1f ;  /* 0x08201f0008037f89 */ /* 0x000e2400000e0000 */
[----:B0-----:R-:W-:-:S05]  /*2050*/  IMAD.IADD R3, R3, 0x1, R8 ;  /* 0x0000000103037824 */ /* 0x001fca00078e0208 */
[----:B------:R0:W-:Y:S01]  /*2060*/  @!P0 STS [R4], R3 ;  /* 0x0000000304008388 */ /* 0x0001e20000000800 */
[----:B------:R-:W-:Y:S06]  /*2070*/  BAR.SYNC.DEFER_BLOCKING 0x0 ;  /* 0x0000000000007b1d */ /* 0x000fec0000010000 */
[----:B------:R-:W-:Y:S05]  /*2080*/  @P1 EXIT ;  /* 0x000000000000194d */ /* 0x000fea0003800000 */
[----:B------:R-:W-:-:S04]  /*2090*/  SHF.R.U32.HI R2, RZ, 0x5, R2 ;  /* 0x00000005ff027819 */ /* 0x000fc80000011602 */
[----:B------:R-:W-:-:S13]  /*20a0*/  ISETP.GE.U32.AND P1, PT, R29, R2, PT ;  /* 0x000000021d00720c */ /* 0x000fda0003f26070 */
[----:B0-----:R-:W0:Y:S01]  /*20b0*/  @!P1 S2R R3, SR_CgaCtaId ;  /* 0x0000000000039919 */ /* 0x001e220000008800 */
[----:B------:R-:W-:-:S04]  /*20c0*/  @!P1 MOV R2, 0x400 ;  /* 0x0000040000029802 */ /* 0x000fc80000000f00 */
[----:B0-----:R-:W-:Y:S02]  /*20d0*/  @!P1 LEA R4, R3, R2, 0x18 ;  /* 0x0000000203049211 */ /* 0x001fe400078ec0ff */
[----:B------:R-:W-:-:S03]  /*20e0*/  MOV R2, RZ ;  /* 0x000000ff00027202 */ /* 0x000fc60000000f00 */
[----:B------:R-:W-:-:S05]  /*20f0*/  @!P1 IMAD R29, R29, 0x4, R4 ;  /* 0x000000041d1d9824 */ /* 0x000fca00078e0204 */
[----:B------:R-:W0:Y:S04]  /*2100*/  @!P1 LDS R2, [R29] ;  /* 0x000000001d029984 */ /* 0x000e280000000800 */
[----:B0-----:R-:W0:Y:S02]  /*2110*/  SHFL.DOWN PT, R3, R2, 0x10, 0x1f ;  /* 0x0a001f0002037f89 */ /* 0x001e2400000e0000 */
[----:B0-----:R-:W-:-:S05]  /*2120*/  IADD3 R10, PT, PT, R3, R2, RZ ;  /* 0x00000002030a7210 */ /* 0x001fca0007ffe0ff */
[----:B------:R-:W0:Y:S02]  /*2130*/  SHFL.DOWN PT, R3, R10, 0x8, 0x1f ;  /* 0x09001f000a037f89 */ /* 0x000e2400000e0000 */
[----:B0-----:R-:W-:-:S05]  /*2140*/  IMAD.IADD R8, R3, 0x1, R10 ;  /* 0x0000000103087824 */ /* 0x001fca00078e020a */
[----:B------:R-:W0:Y:S02]  /*2150*/  SHFL.DOWN PT, R3, R8, 0x4, 0x1f ;  /* 0x08801f0008037f89 */ /* 0x000e2400000e0000 */
[----:B0-----:R-:W-:-:S05]  /*2160*/  IADD3 R6, PT, PT, R3, R8, RZ ;  /* 0x0000000803067210 */ /* 0x001fca0007ffe0ff */
[----:B------:R-:W0:Y:S02]  /*2170*/  SHFL.DOWN PT, R3, R6, 0x2, 0x1f ;  /* 0x08401f0006037f89 */ /* 0x000e2400000e0000 */
[----:B0-----:R-:W-:-:S05]  /*2180*/  IMAD.IADD R5, R3, 0x1, R6 ;  /* 0x0000000103057824 */ /* 0x001fca00078e0206 */
[----:B------:R0:W1:Y:S01]  /*2190*/  SHFL.DOWN PT, R4, R5, 0x1, 0x1f ;  /* 0x08201f0005047f89 */ /* 0x00006200000e0000 */
[----:B------:R-:W-:Y:S05]  /*21a0*/  @P0 EXIT ;  /* 0x000000000000094d */ /* 0x000fea0003800000 */
[----:B------:R-:W2:Y:S01]  /*21b0*/  LDC.64 R2, c[0x0][0x388] ;  /* 0x0000e200ff027b82 */ /* 0x000ea20000000a00 */
[----:B01----:R-:W-:Y:S01]  /*21c0*/  IADD3 R5, PT, PT, R4, R5, RZ ;  /* 0x0000000504057210 */ /* 0x003fe20007ffe0ff */
[----:B--2---:R-:W-:-:S05]  /*21d0*/  IMAD.WIDE.U32 R2, R0, 0x4, R2 ;  /* 0x0000000400027825 */ /* 0x004fca00078e0002 */
[----:B------:R-:W-:Y:S01]  /*21e0*/  STG.E desc[UR4][R2.64], R5 ;  /* 0x0000000502007986 */ /* 0x000fe2000c101904 */
[----:B------:R-:W-:Y:S05]  /*21f0*/  EXIT ;  /* 0x000000000000794d */ /* 0x000fea0003800000 */
.L_x_6:
[----:B------:R-:W-:-:S00]  /*2200*/  BRA `(.L_x_6) ;  /* 0xfffffffc00fc7947 */ /* 0x000fc0000383ffff */
[----:B------:R-:W-:-:S00]  /*2210*/  NOP ;  /* 0x0000000000007918 */ /* 0x000fc00000000000 */
        /* <DEDUP_REMOVED lines=14> */
.L_x_7:


//--------------------- .nv.shared._Z12sumReductionPiS_i --------------------------
	.section	.nv.shared._Z12sumReductionPiS_i,"aw",@nobits
	.sectionflags	@""
	.align	16
	.zero		1024


//--------------------- .nv.shared.reserved.0     --------------------------
	.section	.nv.shared.reserved.0,"aw",@nobits
	.weak		__nv_reservedSMEM_offset_0_alias
	.size		__nv_reservedSMEM_offset_0_alias, 0, 64
	.other		__nv_reservedSMEM_offset_0_alias,@"STO_CUDA_RESERVED_SHARED STV_DEFAULT"
__nv_reservedSMEM_offset_0_alias:
	.zero		0
	.zero		64


//--------------------- .nv.constant0._Z12sumReductionPiS_i --------------------------
	.section	.nv.constant0._Z12sumReductionPiS_i,"a",@progbits
	.sectionflags	@""
	.align	4
.nv.constant0._Z12sumReductionPiS_i:
	.zero		916


//--------------------- SYMBOLS --------------------------

	.type		.nv.reservedSmem.offset0,@object
	.size		.nv.reservedSmem.offset0,0x4
	.type		.nv.reservedSmem.cap,@object
	.size		.nv.reservedSmem.cap,0x4
